// auto-generated by cutlass_sweep.gemm — config: {"arch": "sm_90", "cluster_m": 1, "cluster_n": 1, "dtype": "bf16", "dtype_b": "bf16", "layout": "nt", "stages": 4, "tile_k": 32, "tile_m": 128, "tile_n": 64}
#include "cutlass/cutlass.h"
#include "cutlass/gemm/collective/collective_builder.hpp"
#include "cutlass/gemm/device/gemm_universal_adapter.h"
#include "cutlass/gemm/kernel/gemm_universal.hpp"
#include "cutlass/epilogue/collective/collective_builder.hpp"

using ElemA = cutlass::bfloat16_t;
using ElemB = cutlass::bfloat16_t;
using ElemCD = cutlass::bfloat16_t;
using Acc  = float;
using TileShape    = cute::Shape<cute::_128, cute::_64, cute::_32>;
using ClusterShape = cute::Shape<cute::_1, cute::_1, cute::_1>;

using CollectiveEpilogue = typename cutlass::epilogue::collective::CollectiveBuilder<
    cutlass::arch::Sm90, cutlass::arch::OpClassTensorOp,
    TileShape, ClusterShape,
    cutlass::epilogue::collective::EpilogueTileAuto,
    Acc, Acc,
    ElemCD, cutlass::layout::RowMajor, 128 / cutlass::sizeof_bits<ElemCD>::value,
    ElemCD, cutlass::layout::RowMajor, 128 / cutlass::sizeof_bits<ElemCD>::value,
    cutlass::epilogue::collective::EpilogueScheduleAuto
  >::CollectiveOp;

using CollectiveMainloop = typename cutlass::gemm::collective::CollectiveBuilder<
    cutlass::arch::Sm90, cutlass::arch::OpClassTensorOp,
    ElemA, cutlass::layout::RowMajor, 128 / cutlass::sizeof_bits<ElemA>::value,
    ElemB, cutlass::layout::ColumnMajor, 128 / cutlass::sizeof_bits<ElemB>::value,
    Acc,
    TileShape, ClusterShape,
    cutlass::gemm::collective::StageCount<4>,
    cutlass::gemm::collective::KernelScheduleAuto
  >::CollectiveOp;

using GemmKernel = cutlass::gemm::kernel::GemmUniversal<
    cute::Shape<int,int,int,int>,
    CollectiveMainloop,
    CollectiveEpilogue
>;
using Gemm = cutlass::gemm::device::GemmUniversalAdapter<GemmKernel>;

// Force the device kernel symbol into the cubin without needing a host main.
auto* _anchor = &cutlass::device_kernel<GemmKernel>;


// ===== COMPILED SASS (sm_90a) =====

	.target	sm_90a

	.elftype	@"ET_EXEC"


//--------------------- .note.nv.tkinfo           --------------------------
	.section	.note.nv.tkinfo,"",@"SHT_NOTE"
	.sectionflags	@"SHF_NOTE_NV_TKINFO"
	.tkinfo
        /*0018*/ 	.word	0x00000002
        /*0030*/ 	.string	""
        /*0030*/ 	.string	"ptxas"
        /*0030*/ 	.string	"Cuda compilation tools, release 13.0, V13.0.88"
        /*0030*/ 	.string	"Build cuda_13.0.r13.0/compiler.36424714_0"
        /*0030*/ 	.string	"-arch sm_90a -m 64 "



//--------------------- .note.nv.cuinfo           --------------------------
	.section	.note.nv.cuinfo,"",@"SHT_NOTE"
	.sectionflags	@"SHF_NOTE_NV_CUINFO"
        /*0018*/ 	.short	0x0002
        /*001a*/ 	.short	0x005a
        /*001c*/ 	.short	0x0082
	.zero		2


//--------------------- .nv.info                  --------------------------
	.section	.nv.info,"",@"SHT_CUDA_INFO"
	.align	4


	//----- nvinfo : EIATTR_REGCOUNT
	.align		4
        /*0000*/ 	.byte	0x04, 0x2f
        /*0002*/ 	.short	(.L_15 - .L_14)
	.align		4
.L_14:
        /*0004*/ 	.word	index@(_ZN7cutlass13device_kernelINS_4gemm6kernel13GemmUniversalIN4cute5tupleIJiiiiEEENS1_10collective13CollectiveMmaINS1_34MainloopSm90TmaGmmaWarpSpecializedILi4ENS5_IJNS4_1CILi1EEESB_SB_EEENS1_35KernelTmaWarpSpecializedCooperativeEEENS5_IJNSA_ILi128EEENSA_ILi64EEENSA_ILi32EEEEEENS_10bfloat16_tENS5_IJlSB_lEEESJ_SK_NS4_8TiledMMAINS4_8MMA_AtomIJNS4_4SM904GMMA27MMA_64x64x16_F32BF16BF16_SSILNSO_5MajorE0ELSQ_0ELNSO_7ScaleInE1ELSR_1EEEEEENS4_6LayoutINS5_IJNSA_ILi2EEESB_SB_EEENS5_IJSB_NSA_ILi0EEESX_EEEEENS5_IJNS4_10UnderscoreES10_S10_EEEEENS4_13SM90_TMA_LOADENS4_14ComposedLayoutINS4_7SwizzleILi2ELi4ELi3EEENS4_18smem_ptr_flag_bitsILi16EEENSU_INS5_IJNSA_ILi8EEESH_EEENS5_IJSH_SB_EEEEEEEvNS4_8identityES13_S1D_vS1E_EENS_8epilogue10collective6detail29Sm90TmaWarpSpecializedAdapterINS1H_15DefaultEpilogueISJ_SK_SK_NS1G_6thread17LinearCombinationISJ_Li1EffLNS1L_9ScaleType4KindE0ELNS_15FloatRoundStyleE2ESJ_EENS1_15EpilogueDefaultEEEEEvvEEEEvNT_6ParamsE)
        /*0008*/ 	.word	0x000000a8


	//----- nvinfo : EIATTR_FRAME_SIZE
	.align		4
.L_15:
        /*000c*/ 	.byte	0x04, 0x11
        /*000e*/ 	.short	(.L_17 - .L_16)
	.align		4
.L_16:
        /*0010*/ 	.word	index@(_ZN7cutlass13device_kernelINS_4gemm6kernel13GemmUniversalIN4cute5tupleIJiiiiEEENS1_10collective13CollectiveMmaINS1_34MainloopSm90TmaGmmaWarpSpecializedILi4ENS5_IJNS4_1CILi1EEESB_SB_EEENS1_35KernelTmaWarpSpecializedCooperativeEEENS5_IJNSA_ILi128EEENSA_ILi64EEENSA_ILi32EEEEEENS_10bfloat16_tENS5_IJlSB_lEEESJ_SK_NS4_8TiledMMAINS4_8MMA_AtomIJNS4_4SM904GMMA27MMA_64x64x16_F32BF16BF16_SSILNSO_5MajorE0ELSQ_0ELNSO_7ScaleInE1ELSR_1EEEEEENS4_6LayoutINS5_IJNSA_ILi2EEESB_SB_EEENS5_IJSB_NSA_ILi0EEESX_EEEEENS5_IJNS4_10UnderscoreES10_S10_EEEEENS4_13SM90_TMA_LOADENS4_14ComposedLayoutINS4_7SwizzleILi2ELi4ELi3EEENS4_18smem_ptr_flag_bitsILi16EEENSU_INS5_IJNSA_ILi8EEESH_EEENS5_IJSH_SB_EEEEEEEvNS4_8identityES13_S1D_vS1E_EENS_8epilogue10collective6detail29Sm90TmaWarpSpecializedAdapterINS1H_15DefaultEpilogueISJ_SK_SK_NS1G_6thread17LinearCombinationISJ_Li1EffLNS1L_9ScaleType4KindE0ELNS_15FloatRoundStyleE2ESJ_EENS1_15EpilogueDefaultEEEEEvvEEEEvNT_6ParamsE)
        /*0014*/ 	.word	0x00000000


	//----- nvinfo : EIATTR_MIN_STACK_SIZE
	.align		4
.L_17:
        /*0018*/ 	.byte	0x04, 0x12
        /*001a*/ 	.short	(.L_19 - .L_18)
	.align		4
.L_18:
        /*001c*/ 	.word	index@(_ZN7cutlass13device_kernelINS_4gemm6kernel13GemmUniversalIN4cute5tupleIJiiiiEEENS1_10collective13CollectiveMmaINS1_34MainloopSm90TmaGmmaWarpSpecializedILi4ENS5_IJNS4_1CILi1EEESB_SB_EEENS1_35KernelTmaWarpSpecializedCooperativeEEENS5_IJNSA_ILi128EEENSA_ILi64EEENSA_ILi32EEEEEENS_10bfloat16_tENS5_IJlSB_lEEESJ_SK_NS4_8TiledMMAINS4_8MMA_AtomIJNS4_4SM904GMMA27MMA_64x64x16_F32BF16BF16_SSILNSO_5MajorE0ELSQ_0ELNSO_7ScaleInE1ELSR_1EEEEEENS4_6LayoutINS5_IJNSA_ILi2EEESB_SB_EEENS5_IJSB_NSA_ILi0EEESX_EEEEENS5_IJNS4_10UnderscoreES10_S10_EEEEENS4_13SM90_TMA_LOADENS4_14ComposedLayoutINS4_7SwizzleILi2ELi4ELi3EEENS4_18smem_ptr_flag_bitsILi16EEENSU_INS5_IJNSA_ILi8EEESH_EEENS5_IJSH_SB_EEEEEEEvNS4_8identityES13_S1D_vS1E_EENS_8epilogue10collective6detail29Sm90TmaWarpSpecializedAdapterINS1H_15DefaultEpilogueISJ_SK_SK_NS1G_6thread17LinearCombinationISJ_Li1EffLNS1L_9ScaleType4KindE0ELNS_15FloatRoundStyleE2ESJ_EENS1_15EpilogueDefaultEEEEEvvEEEEvNT_6ParamsE)
        /*0020*/ 	.word	0x00000000
.L_19:


//--------------------- .nv.compat                --------------------------
	.section	.nv.compat,"",@"SHT_CUDA_COMPAT_INFO"
	.align	4
        /*0000*/ 	.byte	0x02, 0x09, 0x01, 0x00, 0x02, 0x02, 0x04, 0x00, 0x02, 0x05, 0x05, 0x00, 0x03, 0x07, 0x01, 0x01
        /*0010*/ 	.byte	0x02, 0x03, 0x01, 0x00, 0x02, 0x06, 0x01, 0x00, 0x04, 0x0b, 0x08, 0x00, 0x00, 0x00, 0x00, 0x00
        /*0020*/ 	.byte	0x00, 0x00, 0x00, 0x00


//--------------------- .nv.info._ZN7cutlass13device_kernelINS_4gemm6kernel13GemmUniversalIN4cute5tupleIJiiiiEEENS1_10collective13CollectiveMmaINS1_34MainloopSm90TmaGmmaWarpSpecializedILi4ENS5_IJNS4_1CILi1EEESB_SB_EEENS1_35KernelTmaWarpSpecializedCooperativeEEENS5_IJNSA_ILi128EEENSA_ILi64EEENSA_ILi32EEEEEENS_10bfloat16_tENS5_IJlSB_lEEESJ_SK_NS4_8TiledMMAINS4_8MMA_AtomIJNS4_4SM904GMMA27MMA_64x64x16_F32BF16BF16_SSILNSO_5MajorE0ELSQ_0ELNSO_7ScaleInE1ELSR_1EEEEEENS4_6LayoutINS5_IJNSA_ILi2EEESB_SB_EEENS5_IJSB_NSA_ILi0EEESX_EEEEENS5_IJNS4_10UnderscoreES10_S10_EEEEENS4_13SM90_TMA_LOADENS4_14ComposedLayoutINS4_7SwizzleILi2ELi4ELi3EEENS4_18smem_ptr_flag_bitsILi16EEENSU_INS5_IJNSA_ILi8EEESH_EEENS5_IJSH_SB_EEEEEEEvNS4_8identityES13_S1D_vS1E_EENS_8epilogue10collective6detail29Sm90TmaWarpSpecializedAdapterINS1H_15DefaultEpilogueISJ_SK_SK_NS1G_6thread17LinearCombinationISJ_Li1EffLNS1L_9ScaleType4KindE0ELNS_15FloatRoundStyleE2ESJ_EENS1_15EpilogueDefaultEEEEEvvEEEEvNT_6ParamsE --------------------------
	.section	.nv.info._ZN7cutlass13device_kernelINS_4gemm6kernel13GemmUniversalIN4cute5tupleIJiiiiEEENS1_10collective13CollectiveMmaINS1_34MainloopSm90TmaGmmaWarpSpecializedILi4ENS5_IJNS4_1CILi1EEESB_SB_EEENS1_35KernelTmaWarpSpecializedCooperativeEEENS5_IJNSA_ILi128EEENSA_ILi64EEENSA_ILi32EEEEEENS_10bfloat16_tENS5_IJlSB_lEEESJ_SK_NS4_8TiledMMAINS4_8MMA_AtomIJNS4_4SM904GMMA27MMA_64x64x16_F32BF16BF16_SSILNSO_5MajorE0ELSQ_0ELNSO_7ScaleInE1ELSR_1EEEEEENS4_6LayoutINS5_IJNSA_ILi2EEESB_SB_EEENS5_IJSB_NSA_ILi0EEESX_EEEEENS5_IJNS4_10UnderscoreES10_S10_EEEEENS4_13SM90_TMA_LOADENS4_14ComposedLayoutINS4_7SwizzleILi2ELi4ELi3EEENS4_18smem_ptr_flag_bitsILi16EEENSU_INS5_IJNSA_ILi8EEESH_EEENS5_IJSH_SB_EEEEEEEvNS4_8identityES13_S1D_vS1E_EENS_8epilogue10collective6detail29Sm90TmaWarpSpecializedAdapterINS1H_15DefaultEpilogueISJ_SK_SK_NS1G_6thread17LinearCombinationISJ_Li1EffLNS1L_9ScaleType4KindE0ELNS_15FloatRoundStyleE2ESJ_EENS1_15EpilogueDefaultEEEEEvvEEEEvNT_6ParamsE,"",@"SHT_CUDA_INFO"
	.sectionflags	@""
	.align	4


	//----- nvinfo : EIATTR_CUDA_API_VERSION
	.align		4
        /*0000*/ 	.byte	0x04, 0x37
        /*0002*/ 	.short	(.L_21 - .L_20)
.L_20:
        /*0004*/ 	.word	0x00000082


	//----- nvinfo : EIATTR_KPARAM_INFO
	.align		4
.L_21:
        /*0008*/ 	.byte	0x04, 0x17
        /*000a*/ 	.short	(.L_23 - .L_22)
.L_22:
        /*000c*/ 	.word	0x00000000
        /*0010*/ 	.short	0x0000
        /*0012*/ 	.short	0x0070
        /*0014*/ 	.byte	0x00, 0xf0, 0x01, 0x10


	//----- nvinfo : EIATTR_SPARSE_MMA_MASK
	.align		4
.L_23:
        /*0018*/ 	.byte	0x03, 0x50
        /*001a*/ 	.short	0x0000


	//----- nvinfo : EIATTR_MAXREG_COUNT
	.align		4
        /*001c*/ 	.byte	0x03, 0x1b
        /*001e*/ 	.short	0x00a8


	//----- nvinfo : EIATTR_NUM_BARRIERS
	.align		4
        /*0020*/ 	.byte	0x02, 0x4c
        /*0022*/ 	.byte	0x01
	.zero		1


	//----- nvinfo : EIATTR_EXTERNS
	.align		4
        /*0024*/ 	.byte	0x04, 0x0f
        /*0026*/ 	.short	(.L_25 - .L_24)


	//   ....[0]....
	.align		4
.L_24:
        /*0028*/ 	.word	index@(__assertfail)


	//----- nvinfo : EIATTR_MERCURY_ISA_VERSION
	.align		4
.L_25:
        /*002c*/ 	.byte	0x03, 0x5f
        /*002e*/ 	.short	0x0101


	//----- nvinfo : EIATTR_INT_WARP_WIDE_INSTR_OFFSETS
	.align		4
        /*0030*/ 	.byte	0x04, 0x31
        /*0032*/ 	.short	(.L_27 - .L_26)


	//   ....[0]....
.L_26:
        /*0034*/ 	.word	0x000003b0


	//   ....[1]....
        /*0038*/ 	.word	0x000003e0


	//   ....[2]....
        /*003c*/ 	.word	0x000004c0


	//----- nvinfo : EIATTR_COOP_GROUP_MASK_REGIDS
	.align		4
.L_27:
        /*0040*/ 	.byte	0x04, 0x29
        /*0042*/ 	.short	(.L_29 - .L_28)


	//   ....[0]....
.L_28:
        /*0044*/ 	.word	0xffffffff


	//   ....[1]....
        /*0048*/ 	.word	0xffffffff


	//   ....[2]....
        /*004c*/ 	.word	0xffffffff


	//   ....[3]....
        /*0050*/ 	.word	0xffffffff


	//   ....[4]....
        /*0054*/ 	.word	0xffffffff


	//----- nvinfo : EIATTR_COOP_GROUP_INSTR_OFFSETS
	.align		4
.L_29:
        /*0058*/ 	.byte	0x04, 0x28
        /*005a*/ 	.short	(.L_31 - .L_30)


	//   ....[0]....
.L_30:
        /*005c*/ 	.word	0x00000060


	//   ....[1]....
        /*0060*/ 	.word	0x00000070


	//   ....[2]....
        /*0064*/ 	.word	0x00000130


	//   ....[3]....
        /*0068*/ 	.word	0x000002c0


	//   ....[4]....
        /*006c*/ 	.word	0x00000f70


	//----- nvinfo : EIATTR_REG_RECONFIG
	.align		4
.L_31:
        /*0070*/ 	.byte	0x01, 0x54
	.zero		2


	//----- nvinfo : EIATTR_SYSCALL_OFFSETS
	.align		4
        /*0074*/ 	.byte	0x04, 0x46
        /*0076*/ 	.short	(.L_33 - .L_32)


	//   ....[0]....
.L_32:
        /*0078*/ 	.word	0x00001130


	//----- nvinfo : EIATTR_MBARRIER_INSTR_OFFSETS
	.align		4
.L_33:
        /*007c*/ 	.byte	0x04, 0x39
        /*007e*/ 	.short	(.L_35 - .L_34)


	//   ....[0]....
.L_34:
        /*0080*/ 	.word	0x00000230
        /*0084*/ 	.word	0x000000ff
        /*0088*/ 	.word	0x00000000
        /*008c*/ 	.short	0x0100
        /*008e*/ 	.byte	0x08
	.zero		1


	//   ....[1]....
        /*0090*/ 	.word	0x00000240
        /*0094*/ 	.word	0x000000ff
        /*0098*/ 	.word	0x00000020
        /*009c*/ 	.short	0x0100
        /*009e*/ 	.byte	0x08
	.zero		1


	//   ....[2]....
        /*00a0*/ 	.word	0x00000250
        /*00a4*/ 	.word	0x000000ff
        /*00a8*/ 	.word	0x00000008
        /*00ac*/ 	.short	0x0100
        /*00ae*/ 	.byte	0x08
	.zero		1


	//   ....[3]....
        /*00b0*/ 	.word	0x00000260
        /*00b4*/ 	.word	0x000000ff
        /*00b8*/ 	.word	0x00000028
        /*00bc*/ 	.short	0x0100
        /*00be*/ 	.byte	0x08
	.zero		1


	//   ....[4]....
        /*00c0*/ 	.word	0x00000270
        /*00c4*/ 	.word	0x000000ff
        /*00c8*/ 	.word	0x00000010
        /*00cc*/ 	.short	0x0100
        /*00ce*/ 	.byte	0x08
	.zero		1


	//   ....[5]....
        /*00d0*/ 	.word	0x00000280
        /*00d4*/ 	.word	0x000000ff
        /*00d8*/ 	.word	0x00000030
        /*00dc*/ 	.short	0x0100
        /*00de*/ 	.byte	0x08
	.zero		1


	//   ....[6]....
        /*00e0*/ 	.word	0x00000290
        /*00e4*/ 	.word	0x000000ff
        /*00e8*/ 	.word	0x00000018
        /*00ec*/ 	.short	0x0100
        /*00ee*/ 	.byte	0x08
	.zero		1


	//   ....[7]....
        /*00f0*/ 	.word	0x000002a0
        /*00f4*/ 	.word	0x000000ff
        /*00f8*/ 	.word	0x00000038
        /*00fc*/ 	.short	0x0100
        /*00fe*/ 	.byte	0x08
	.zero		1


	//   ....[8]....
        /*0100*/ 	.word	0x00000530
        /*0104*/ 	.word	0x000000ff
        /*0108*/ 	.word	0x00000050
        /*010c*/ 	.short	0x0100
        /*010e*/ 	.byte	0x06
	.zero		1


	//   ....[9]....
        /*0110*/ 	.word	0x00000590
        /*0114*/ 	.word	0x000000ff
        /*0118*/ 	.word	0x00000058
        /*011c*/ 	.short	0x0100
        /*011e*/ 	.byte	0x06
	.zero		1


	//   ....[10]....
        /*0120*/ 	.word	0x000011b0
        /*0124*/ 	.word	0x00000003
        /*0128*/ 	.word	0x00000000
        /*012c*/ 	.short	0x010a
        /*012e*/ 	.byte	0x3f
	.zero		1


	//   ....[11]....
        /*0130*/ 	.word	0x000011f0
        /*0134*/ 	.word	0x00000003
        /*0138*/ 	.word	0x00000000
        /*013c*/ 	.short	0x010a
        /*013e*/ 	.byte	0x3f
	.zero		1


	//   ....[12]....
        /*0140*/ 	.word	0x00001490
        /*0144*/ 	.word	0x000000ff
        /*0148*/ 	.word	0x00000000
        /*014c*/ 	.short	0x010a
        /*014e*/ 	.byte	0x04
	.zero		1


	//   ....[13]....
        /*0150*/ 	.word	0x000014d0
        /*0154*/ 	.word	0x000000ff
        /*0158*/ 	.word	0x00000000
        /*015c*/ 	.short	0x010a
        /*015e*/ 	.byte	0x04
	.zero		1


	//   ....[14]....
        /*0160*/ 	.word	0x00001630
        /*0164*/ 	.word	0x000000ff
        /*0168*/ 	.word	0x00000000
        /*016c*/ 	.short	0x0101
        /*016e*/ 	.byte	0x04
	.zero		1


	//   ....[15]....
        /*0170*/ 	.word	0x00001810
        /*0174*/ 	.word	0x000000ff
        /*0178*/ 	.word	0x00000000
        /*017c*/ 	.short	0x0101
        /*017e*/ 	.byte	0x04
	.zero		1


	//   ....[16]....
        /*0180*/ 	.word	0x00004db0
        /*0184*/ 	.word	0x0000000c
        /*0188*/ 	.word	0x00000020
        /*018c*/ 	.short	0x010a
        /*018e*/ 	.byte	0x3f
	.zero		1


	//   ....[17]....
        /*0190*/ 	.word	0x00005170
        /*0194*/ 	.word	0x00000005
        /*0198*/ 	.word	0x00000058
        /*019c*/ 	.short	0x0101
        /*019e*/ 	.byte	0x3f
	.zero		1


	//   ....[18]....
        /*01a0*/ 	.word	0x00005870
        /*01a4*/ 	.word	0x00000007
        /*01a8*/ 	.word	0x00000000
        /*01ac*/ 	.short	0x010a
        /*01ae*/ 	.byte	0x3f
	.zero		1


	//   ....[19]....
        /*01b0*/ 	.word	0x000058f0
        /*01b4*/ 	.word	0x00000006
        /*01b8*/ 	.word	0x00000000
        /*01bc*/ 	.short	0x010a
        /*01be*/ 	.byte	0x3f
	.zero		1


	//   ....[20]....
        /*01c0*/ 	.word	0x00005980
        /*01c4*/ 	.word	0x00000007
        /*01c8*/ 	.word	0x00000000
        /*01cc*/ 	.short	0x010a
        /*01ce*/ 	.byte	0x3f
	.zero		1


	//   ....[21]....
        /*01d0*/ 	.word	0x00005a10
        /*01d4*/ 	.word	0x00000005
        /*01d8*/ 	.word	0x00000000
        /*01dc*/ 	.short	0x010a
        /*01de*/ 	.byte	0x3f
	.zero		1


	//   ....[22]....
        /*01e0*/ 	.word	0x00005a70
        /*01e4*/ 	.word	0x00000003
        /*01e8*/ 	.word	0x00000000
        /*01ec*/ 	.short	0x010a
        /*01ee*/ 	.byte	0x3f
	.zero		1


	//   ....[23]....
        /*01f0*/ 	.word	0x00005ad0
        /*01f4*/ 	.word	0x00000004
        /*01f8*/ 	.word	0x00000000
        /*01fc*/ 	.short	0x010a
        /*01fe*/ 	.byte	0x3f
	.zero		1


	//   ....[24]....
        /*0200*/ 	.word	0x00005ba0
        /*0204*/ 	.word	0x0000000c
        /*0208*/ 	.word	0x00000020
        /*020c*/ 	.short	0x010a
        /*020e*/ 	.byte	0x3f
	.zero		1


	//   ....[25]....
        /*0210*/ 	.word	0x00005c70
        /*0214*/ 	.word	0x00000007
        /*0218*/ 	.word	0x00000000
        /*021c*/ 	.short	0x010a
        /*021e*/ 	.byte	0x3f
	.zero		1


	//   ....[26]....
        /*0220*/ 	.word	0x00005cc0
        /*0224*/ 	.word	0x00000006
        /*0228*/ 	.word	0x00000000
        /*022c*/ 	.short	0x010a
        /*022e*/ 	.byte	0x3f
	.zero		1


	//   ....[27]....
        /*0230*/ 	.word	0x00005d10
        /*0234*/ 	.word	0x00000007
        /*0238*/ 	.word	0x00000000
        /*023c*/ 	.short	0x010a
        /*023e*/ 	.byte	0x3f
	.zero		1


	//----- nvinfo : EIATTR_NUM_MBARRIERS
	.align		4
.L_35:
        /*0240*/ 	.byte	0x03, 0x38
        /*0242*/ 	.short	0x000a


	//----- nvinfo : EIATTR_EXIT_INSTR_OFFSETS
	.align		4
        /*0244*/ 	.byte	0x04, 0x1c
        /*0246*/ 	.short	(.L_37 - .L_36)


	//   ....[0]....
.L_36:
        /*0248*/ 	.word	0x000005e0


	//   ....[1]....
        /*024c*/ 	.word	0x00000ea0


	//   ....[2]....
        /*0250*/ 	.word	0x00004420


	//   ....[3]....
        /*0254*/ 	.word	0x00004a50


	//   ....[4]....
        /*0258*/ 	.word	0x00005a60


	//----- nvinfo : EIATTR_MAX_THREADS
	.align		4
.L_37:
        /*025c*/ 	.byte	0x04, 0x05
        /*025e*/ 	.short	(.L_39 - .L_38)
.L_38:
        /*0260*/ 	.word	0x00000180
        /*0264*/ 	.word	0x00000001
        /*0268*/ 	.word	0x00000001


	//----- nvinfo : EIATTR_CRS_STACK_SIZE
	.align		4
.L_39:
        /*026c*/ 	.byte	0x04, 0x1e
        /*026e*/ 	.short	(.L_41 - .L_40)
.L_40:
        /*0270*/ 	.word	0x00000000


	//----- nvinfo : EIATTR_CBANK_PARAM_SIZE
	.align		4
.L_41:
        /*0274*/ 	.byte	0x03, 0x19
        /*0276*/ 	.short	0x0470


	//----- nvinfo : EIATTR_PARAM_CBANK
	.align		4
        /*0278*/ 	.byte	0x04, 0x0a
        /*027a*/ 	.short	(.L_43 - .L_42)
	.align		4
.L_42:
        /*027c*/ 	.word	index@(.nv.constant0._ZN7cutlass13device_kernelINS_4gemm6kernel13GemmUniversalIN4cute5tupleIJiiiiEEENS1_10collective13CollectiveMmaINS1_34MainloopSm90TmaGmmaWarpSpecializedILi4ENS5_IJNS4_1CILi1EEESB_SB_EEENS1_35KernelTmaWarpSpecializedCooperativeEEENS5_IJNSA_ILi128EEENSA_ILi64EEENSA_ILi32EEEEEENS_10bfloat16_tENS5_IJlSB_lEEESJ_SK_NS4_8TiledMMAINS4_8MMA_AtomIJNS4_4SM904GMMA27MMA_64x64x16_F32BF16BF16_SSILNSO_5MajorE0ELSQ_0ELNSO_7ScaleInE1ELSR_1EEEEEENS4_6LayoutINS5_IJNSA_ILi2EEESB_SB_EEENS5_IJSB_NSA_ILi0EEESX_EEEEENS5_IJNS4_10UnderscoreES10_S10_EEEEENS4_13SM90_TMA_LOADENS4_14ComposedLayoutINS4_7SwizzleILi2ELi4ELi3EEENS4_18smem_ptr_flag_bitsILi16EEENSU_INS5_IJNSA_ILi8EEESH_EEENS5_IJSH_SB_EEEEEEEvNS4_8identityES13_S1D_vS1E_EENS_8epilogue10collective6detail29Sm90TmaWarpSpecializedAdapterINS1H_15DefaultEpilogueISJ_SK_SK_NS1G_6thread17LinearCombinationISJ_Li1EffLNS1L_9ScaleType4KindE0ELNS_15FloatRoundStyleE2ESJ_EENS1_15EpilogueDefaultEEEEEvvEEEEvNT_6ParamsE)
        /*0280*/ 	.short	0x0210
        /*0282*/ 	.short	0x0470


	//----- nvinfo : EIATTR_SW_WAR
	.align		4
.L_43:
        /*0284*/ 	.byte	0x04, 0x36
        /*0286*/ 	.short	(.L_45 - .L_44)
.L_44:
        /*0288*/ 	.word	0x00000008
.L_45:


//--------------------- .nv.callgraph             --------------------------
	.section	.nv.callgraph,"",@"SHT_CUDA_CALLGRAPH"
	.align	4
	.sectionentsize	8
	.align		4
        /*0000*/ 	.word	0x00000000
	.align		4
        /*0004*/ 	.word	0xffffffff
	.align		4
        /*0008*/ 	.word	index@(_ZN7cutlass13device_kernelINS_4gemm6kernel13GemmUniversalIN4cute5tupleIJiiiiEEENS1_10collective13CollectiveMmaINS1_34MainloopSm90TmaGmmaWarpSpecializedILi4ENS5_IJNS4_1CILi1EEESB_SB_EEENS1_35KernelTmaWarpSpecializedCooperativeEEENS5_IJNSA_ILi128EEENSA_ILi64EEENSA_ILi32EEEEEENS_10bfloat16_tENS5_IJlSB_lEEESJ_SK_NS4_8TiledMMAINS4_8MMA_AtomIJNS4_4SM904GMMA27MMA_64x64x16_F32BF16BF16_SSILNSO_5MajorE0ELSQ_0ELNSO_7ScaleInE1ELSR_1EEEEEENS4_6LayoutINS5_IJNSA_ILi2EEESB_SB_EEENS5_IJSB_NSA_ILi0EEESX_EEEEENS5_IJNS4_10UnderscoreES10_S10_EEEEENS4_13SM90_TMA_LOADENS4_14ComposedLayoutINS4_7SwizzleILi2ELi4ELi3EEENS4_18smem_ptr_flag_bitsILi16EEENSU_INS5_IJNSA_ILi8EEESH_EEENS5_IJSH_SB_EEEEEEEvNS4_8identityES13_S1D_vS1E_EENS_8epilogue10collective6detail29Sm90TmaWarpSpecializedAdapterINS1H_15DefaultEpilogueISJ_SK_SK_NS1G_6thread17LinearCombinationISJ_Li1EffLNS1L_9ScaleType4KindE0ELNS_15FloatRoundStyleE2ESJ_EENS1_15EpilogueDefaultEEEEEvvEEEEvNT_6ParamsE)
	.align		4
        /*000c*/ 	.word	index@(__assertfail)
	.align		4
        /*0010*/ 	.word	0x00000000
	.align		4
        /*0014*/ 	.word	0xfffffffe
	.align		4
        /*0018*/ 	.word	0x00000000
	.align		4
        /*001c*/ 	.word	0xfffffffd
	.align		4
        /*0020*/ 	.word	0x00000000
	.align		4
        /*0024*/ 	.word	0xfffffffc


//--------------------- .nv.constant4             --------------------------
	.section	.nv.constant4,"a",@progbits
	.align	8
	.align		8
.nv.constant4:
        /*0000*/ 	.dword	__assertfail
	.align		8
        /*0008*/ 	.dword	__unnamed_1
	.align		8
        /*0010*/ 	.dword	_ZN40_INTERNAL_865f8214_4_k_cu_e521f8b1_172854cuda3std3__45__cpo5beginE
	.align		8
        /*0018*/ 	.dword	_ZN40_INTERNAL_865f8214_4_k_cu_e521f8b1_172854cuda3std3__45__cpo3endE
	.align		8
        /*0020*/ 	.dword	_ZN40_INTERNAL_865f8214_4_k_cu_e521f8b1_172854cuda3std3__45__cpo6cbeginE
	.align		8
        /*0028*/ 	.dword	_ZN40_INTERNAL_865f8214_4_k_cu_e521f8b1_172854cuda3std3__45__cpo4cendE
	.align		8
        /*0030*/ 	.dword	_ZN40_INTERNAL_865f8214_4_k_cu_e521f8b1_172854cuda3std3__442_GLOBAL__N__865f8214_4_k_cu_e521f8b1_172856ignoreE
	.align		8
        /*0038*/ 	.dword	_ZN40_INTERNAL_865f8214_4_k_cu_e521f8b1_172854cuda3std3__419piecewise_constructE
	.align		8
        /*0040*/ 	.dword	_ZN40_INTERNAL_865f8214_4_k_cu_e521f8b1_172854cuda3std3__48in_placeE
	.align		8
        /*0048*/ 	.dword	_ZN40_INTERNAL_865f8214_4_k_cu_e521f8b1_172854cuda3std6ranges3__45__cpo4swapE
	.align		8
        /*0050*/ 	.dword	_ZN40_INTERNAL_865f8214_4_k_cu_e521f8b1_172854cuda3std6ranges3__45__cpo9iter_moveE
	.align		8
        /*0058*/ 	.dword	_ZN40_INTERNAL_865f8214_4_k_cu_e521f8b1_172854cute7productE
	.align		8
        /*0060*/ 	.dword	_ZN40_INTERNAL_865f8214_4_k_cu_e521f8b1_172854cute1_E
	.align		8
        /*0068*/ 	.dword	$str$22
	.align		8
        /*0070*/ 	.dword	$str$23


//--------------------- .text._ZN7cutlass13device_kernelINS_4gemm6kernel13GemmUniversalIN4cute5tupleIJiiiiEEENS1_10collective13CollectiveMmaINS1_34MainloopSm90TmaGmmaWarpSpecializedILi4ENS5_IJNS4_1CILi1EEESB_SB_EEENS1_35KernelTmaWarpSpecializedCooperativeEEENS5_IJNSA_ILi128EEENSA_ILi64EEENSA_ILi32EEEEEENS_10bfloat16_tENS5_IJlSB_lEEESJ_SK_NS4_8TiledMMAINS4_8MMA_AtomIJNS4_4SM904GMMA27MMA_64x64x16_F32BF16BF16_SSILNSO_5MajorE0ELSQ_0ELNSO_7ScaleInE1ELSR_1EEEEEENS4_6LayoutINS5_IJNSA_ILi2EEESB_SB_EEENS5_IJSB_NSA_ILi0EEESX_EEEEENS5_IJNS4_10UnderscoreES10_S10_EEEEENS4_13SM90_TMA_LOADENS4_14ComposedLayoutINS4_7SwizzleILi2ELi4ELi3EEENS4_18smem_ptr_flag_bitsILi16EEENSU_INS5_IJNSA_ILi8EEESH_EEENS5_IJSH_SB_EEEEEEEvNS4_8identityES13_S1D_vS1E_EENS_8epilogue10collective6detail29Sm90TmaWarpSpecializedAdapterINS1H_15DefaultEpilogueISJ_SK_SK_NS1G_6thread17LinearCombinationISJ_Li1EffLNS1L_9ScaleType4KindE0ELNS_15FloatRoundStyleE2ESJ_EENS1_15EpilogueDefaultEEEEEvvEEEEvNT_6ParamsE --------------------------
	.section	.text._ZN7cutlass13device_kernelINS_4gemm6kernel13GemmUniversalIN4cute5tupleIJiiiiEEENS1_10collective13CollectiveMmaINS1_34MainloopSm90TmaGmmaWarpSpecializedILi4ENS5_IJNS4_1CILi1EEESB_SB_EEENS1_35KernelTmaWarpSpecializedCooperativeEEENS5_IJNSA_ILi128EEENSA_ILi64EEENSA_ILi32EEEEEENS_10bfloat16_tENS5_IJlSB_lEEESJ_SK_NS4_8TiledMMAINS4_8MMA_AtomIJNS4_4SM904GMMA27MMA_64x64x16_F32BF16BF16_SSILNSO_5MajorE0ELSQ_0ELNSO_7ScaleInE1ELSR_1EEEEEENS4_6LayoutINS5_IJNSA_ILi2EEESB_SB_EEENS5_IJSB_NSA_ILi0EEESX_EEEEENS5_IJNS4_10UnderscoreES10_S10_EEEEENS4_13SM90_TMA_LOADENS4_14ComposedLayoutINS4_7SwizzleILi2ELi4ELi3EEENS4_18smem_ptr_flag_bitsILi16EEENSU_INS5_IJNSA_ILi8EEESH_EEENS5_IJSH_SB_EEEEEEEvNS4_8identityES13_S1D_vS1E_EENS_8epilogue10collective6detail29Sm90TmaWarpSpecializedAdapterINS1H_15DefaultEpilogueISJ_SK_SK_NS1G_6thread17LinearCombinationISJ_Li1EffLNS1L_9ScaleType4KindE0ELNS_15FloatRoundStyleE2ESJ_EENS1_15EpilogueDefaultEEEEEvvEEEEvNT_6ParamsE,"ax",@progbits
	.align	128
.text._ZN7cutlass13device_kernelINS_4gemm6kernel13GemmUniversalIN4cute5tupleIJiiiiEEENS1_10collective13CollectiveMmaINS1_34MainloopSm90TmaGmmaWarpSpecializedILi4ENS5_IJNS4_1CILi1EEESB_SB_EEENS1_35KernelTmaWarpSpecializedCooperativeEEENS5_IJNSA_ILi128EEENSA_ILi64EEENSA_ILi32EEEEEENS_10bfloat16_tENS5_IJlSB_lEEESJ_SK_NS4_8TiledMMAINS4_8MMA_AtomIJNS4_4SM904GMMA27MMA_64x64x16_F32BF16BF16_SSILNSO_5MajorE0ELSQ_0ELNSO_7ScaleInE1ELSR_1EEEEEENS4_6LayoutINS5_IJNSA_ILi2EEESB_SB_EEENS5_IJSB_NSA_ILi0EEESX_EEEEENS5_IJNS4_10UnderscoreES10_S10_EEEEENS4_13SM90_TMA_LOADENS4_14ComposedLayoutINS4_7SwizzleILi2ELi4ELi3EEENS4_18smem_ptr_flag_bitsILi16EEENSU_INS5_IJNSA_ILi8EEESH_EEENS5_IJSH_SB_EEEEEEEvNS4_8identityES13_S1D_vS1E_EENS_8epilogue10collective6detail29Sm90TmaWarpSpecializedAdapterINS1H_15DefaultEpilogueISJ_SK_SK_NS1G_6thread17LinearCombinationISJ_Li1EffLNS1L_9ScaleType4KindE0ELNS_15FloatRoundStyleE2ESJ_EENS1_15EpilogueDefaultEEEEEvvEEEEvNT_6ParamsE:
        .type           _ZN7cutlass13device_kernelINS_4gemm6kernel13GemmUniversalIN4cute5tupleIJiiiiEEENS1_10collective13CollectiveMmaINS1_34MainloopSm90TmaGmmaWarpSpecializedILi4ENS5_IJNS4_1CILi1EEESB_SB_EEENS1_35KernelTmaWarpSpecializedCooperativeEEENS5_IJNSA_ILi128EEENSA_ILi64EEENSA_ILi32EEEEEENS_10bfloat16_tENS5_IJlSB_lEEESJ_SK_NS4_8TiledMMAINS4_8MMA_AtomIJNS4_4SM904GMMA27MMA_64x64x16_F32BF16BF16_SSILNSO_5MajorE0ELSQ_0ELNSO_7ScaleInE1ELSR_1EEEEEENS4_6LayoutINS5_IJNSA_ILi2EEESB_SB_EEENS5_IJSB_NSA_ILi0EEESX_EEEEENS5_IJNS4_10UnderscoreES10_S10_EEEEENS4_13SM90_TMA_LOADENS4_14ComposedLayoutINS4_7SwizzleILi2ELi4ELi3EEENS4_18smem_ptr_flag_bitsILi16EEENSU_INS5_IJNSA_ILi8EEESH_EEENS5_IJSH_SB_EEEEEEEvNS4_8identityES13_S1D_vS1E_EENS_8epilogue10collective6detail29Sm90TmaWarpSpecializedAdapterINS1H_15DefaultEpilogueISJ_SK_SK_NS1G_6thread17LinearCombinationISJ_Li1EffLNS1L_9ScaleType4KindE0ELNS_15FloatRoundStyleE2ESJ_EENS1_15EpilogueDefaultEEEEEvvEEEEvNT_6ParamsE,@function
        .size           _ZN7cutlass13device_kernelINS_4gemm6kernel13GemmUniversalIN4cute5tupleIJiiiiEEENS1_10collective13CollectiveMmaINS1_34MainloopSm90TmaGmmaWarpSpecializedILi4ENS5_IJNS4_1CILi1EEESB_SB_EEENS1_35KernelTmaWarpSpecializedCooperativeEEENS5_IJNSA_ILi128EEENSA_ILi64EEENSA_ILi32EEEEEENS_10bfloat16_tENS5_IJlSB_lEEESJ_SK_NS4_8TiledMMAINS4_8MMA_AtomIJNS4_4SM904GMMA27MMA_64x64x16_F32BF16BF16_SSILNSO_5MajorE0ELSQ_0ELNSO_7ScaleInE1ELSR_1EEEEEENS4_6LayoutINS5_IJNSA_ILi2EEESB_SB_EEENS5_IJSB_NSA_ILi0EEESX_EEEEENS5_IJNS4_10UnderscoreES10_S10_EEEEENS4_13SM90_TMA_LOADENS4_14ComposedLayoutINS4_7SwizzleILi2ELi4ELi3EEENS4_18smem_ptr_flag_bitsILi16EEENSU_INS5_IJNSA_ILi8EEESH_EEENS5_IJSH_SB_EEEEEEEvNS4_8identityES13_S1D_vS1E_EENS_8epilogue10collective6detail29Sm90TmaWarpSpecializedAdapterINS1H_15DefaultEpilogueISJ_SK_SK_NS1G_6thread17LinearCombinationISJ_Li1EffLNS1L_9ScaleType4KindE0ELNS_15FloatRoundStyleE2ESJ_EENS1_15EpilogueDefaultEEEEEvvEEEEvNT_6ParamsE,(.L_x_130 - _ZN7cutlass13device_kernelINS_4gemm6kernel13GemmUniversalIN4cute5tupleIJiiiiEEENS1_10collective13CollectiveMmaINS1_34MainloopSm90TmaGmmaWarpSpecializedILi4ENS5_IJNS4_1CILi1EEESB_SB_EEENS1_35KernelTmaWarpSpecializedCooperativeEEENS5_IJNSA_ILi128EEENSA_ILi64EEENSA_ILi32EEEEEENS_10bfloat16_tENS5_IJlSB_lEEESJ_SK_NS4_8TiledMMAINS4_8MMA_AtomIJNS4_4SM904GMMA27MMA_64x64x16_F32BF16BF16_SSILNSO_5MajorE0ELSQ_0ELNSO_7ScaleInE1ELSR_1EEEEEENS4_6LayoutINS5_IJNSA_ILi2EEESB_SB_EEENS5_IJSB_NSA_ILi0EEESX_EEEEENS5_IJNS4_10UnderscoreES10_S10_EEEEENS4_13SM90_TMA_LOADENS4_14ComposedLayoutINS4_7SwizzleILi2ELi4ELi3EEENS4_18smem_ptr_flag_bitsILi16EEENSU_INS5_IJNSA_ILi8EEESH_EEENS5_IJSH_SB_EEEEEEEvNS4_8identityES13_S1D_vS1E_EENS_8epilogue10collective6detail29Sm90TmaWarpSpecializedAdapterINS1H_15DefaultEpilogueISJ_SK_SK_NS1G_6thread17LinearCombinationISJ_Li1EffLNS1L_9ScaleType4KindE0ELNS_15FloatRoundStyleE2ESJ_EENS1_15EpilogueDefaultEEEEEvvEEEEvNT_6ParamsE)
        .other          _ZN7cutlass13device_kernelINS_4gemm6kernel13GemmUniversalIN4cute5tupleIJiiiiEEENS1_10collective13CollectiveMmaINS1_34MainloopSm90TmaGmmaWarpSpecializedILi4ENS5_IJNS4_1CILi1EEESB_SB_EEENS1_35KernelTmaWarpSpecializedCooperativeEEENS5_IJNSA_ILi128EEENSA_ILi64EEENSA_ILi32EEEEEENS_10bfloat16_tENS5_IJlSB_lEEESJ_SK_NS4_8TiledMMAINS4_8MMA_AtomIJNS4_4SM904GMMA27MMA_64x64x16_F32BF16BF16_SSILNSO_5MajorE0ELSQ_0ELNSO_7ScaleInE1ELSR_1EEEEEENS4_6LayoutINS5_IJNSA_ILi2EEESB_SB_EEENS5_IJSB_NSA_ILi0EEESX_EEEEENS5_IJNS4_10UnderscoreES10_S10_EEEEENS4_13SM90_TMA_LOADENS4_14ComposedLayoutINS4_7SwizzleILi2ELi4ELi3EEENS4_18smem_ptr_flag_bitsILi16EEENSU_INS5_IJNSA_ILi8EEESH_EEENS5_IJSH_SB_EEEEEEEvNS4_8identityES13_S1D_vS1E_EENS_8epilogue10collective6detail29Sm90TmaWarpSpecializedAdapterINS1H_15DefaultEpilogueISJ_SK_SK_NS1G_6thread17LinearCombinationISJ_Li1EffLNS1L_9ScaleType4KindE0ELNS_15FloatRoundStyleE2ESJ_EENS1_15EpilogueDefaultEEEEEvvEEEEvNT_6ParamsE,@"STO_CUDA_ENTRY STV_DEFAULT"
_ZN7cutlass13device_kernelINS_4gemm6kernel13GemmUniversalIN4cute5tupleIJiiiiEEENS1_10collective13CollectiveMmaINS1_34MainloopSm90TmaGmmaWarpSpecializedILi4ENS5_IJNS4_1CILi1EEESB_SB_EEENS1_35KernelTmaWarpSpecializedCooperativeEEENS5_IJNSA_ILi128EEENSA_ILi64EEENSA_ILi32EEEEEENS_10bfloat16_tENS5_IJlSB_lEEESJ_SK_NS4_8TiledMMAINS4_8MMA_AtomIJNS4_4SM904GMMA27MMA_64x64x16_F32BF16BF16_SSILNSO_5MajorE0ELSQ_0ELNSO_7ScaleInE1ELSR_1EEEEEENS4_6LayoutINS5_IJNSA_ILi2EEESB_SB_EEENS5_IJSB_NSA_ILi0EEESX_EEEEENS5_IJNS4_10UnderscoreES10_S10_EEEEENS4_13SM90_TMA_LOADENS4_14ComposedLayoutINS4_7SwizzleILi2ELi4ELi3EEENS4_18smem_ptr_flag_bitsILi16EEENSU_INS5_IJNSA_ILi8EEESH_EEENS5_IJSH_SB_EEEEEEEvNS4_8identityES13_S1D_vS1E_EENS_8epilogue10collective6detail29Sm90TmaWarpSpecializedAdapterINS1H_15DefaultEpilogueISJ_SK_SK_NS1G_6thread17LinearCombinationISJ_Li1EffLNS1L_9ScaleType4KindE0ELNS_15FloatRoundStyleE2ESJ_EENS1_15EpilogueDefaultEEEEEvvEEEEvNT_6ParamsE:
[----:B------:R-:W0:Y:S01]  /*0000*/  LDC R1, c[0x0][0x28] ;  /* 0x00000a00ff017b82 */ /* 0x000e220000000800 */
[----:B------:R-:W1:Y:S01]  /*0010*/  S2R R18, SR_TID.X ;  /* 0x0000000000127919 */ /* 0x000e620000002100 */
[----:B------:R-:W-:Y:S01]  /*0020*/  ELECT P0, URZ, PT ;  /* 0x00000000003f782f */ /* 0x000fe20003800000 */
[----:B------:R-:W-:Y:S01]  /*0030*/  BSSY B0, `(.L_x_0) ;  /* 0x000000f000007945 */ /* 0x000fe20003800000 */
[--C-:B-1----:R-:W-:Y:S02]  /*0040*/  SHF.R.U32.HI R0, RZ, 0x5, R18.reuse ;  /* 0x00000005ff007819 */ /* 0x102fe40000011612 */
[----:B------:R-:W-:-:S03]  /*0050*/  SHF.R.U32.HI R22, RZ, 0x7, R18 ;  /* 0x00000007ff167819 */ /* 0x000fc60000011612 */
[----:B------:R-:W1:Y:S04]  /*0060*/  SHFL.IDX PT, R5, R0, RZ, 0x1f ;  /* 0x00001fff00057589 */ /* 0x000e6800000e0000 */
[----:B------:R2:W3:Y:S01]  /*0070*/  SHFL.IDX PT, R8, R22, RZ, 0x1f ;  /* 0x00001fff16087589 */ /* 0x0004e200000e0000 */
[----:B-1----:R-:W-:-:S13]  /*0080*/  ISETP.NE.OR P0, PT, R5, RZ, !P0 ;  /* 0x000000ff0500720c */ /* 0x002fda0004705670 */
[----:B0-23--:R-:W-:Y:S05]  /*0090*/  @P0 BRA `(.L_x_1) ;  /* 0x0000000000200947 */ /* 0x00dfea0003800000 */
[----:B------:R-:W-:Y:S02]  /*00a0*/  ULDC.64 UR4, c[0x0][0x198] ;  /* 0x0000660000047ab9 */ /* 0x000fe40000000a00 */
[----:B------:R-:W-:Y:S02]  /*00b0*/  UIADD3 UR6, UP0, UR4, 0xf0, URZ ;  /* 0x000000f004067890 */ /* 0x000fe4000ff1e03f */
[----:B------:R-:W-:Y:S02]  /*00c0*/  UIADD3 UR4, UP1, UR4, 0x1f0, URZ ;  /* 0x000001f004047890 */ /* 0x000fe4000ff3e03f */
[----:B------:R-:W-:Y:S02]  /*00d0*/  UIADD3.X UR7, URZ, UR5, URZ, UP0, !UPT ;  /* 0x000000053f077290 */ /* 0x000fe400087fe43f */
[----:B------:R-:W-:-:S07]  /*00e0*/  UIADD3.X UR5, URZ, UR5, URZ, UP1, !UPT ;  /* 0x000000053f057290 */ /* 0x000fce0008ffe43f */
[----:B------:R0:W-:Y:S02]  /*00f0*/  UTMACCTL.PF [UR6] ;  /* 0x00000000060079b9 */ /* 0x0001e40008040000 */
[----:B------:R0:W-:Y:S02]  /*0100*/  UTMACCTL.PF [UR4] ;  /* 0x00000000040079b9 */ /* 0x0001e40008040000 */
[----:B0-----:R-:W-:Y:S01]  /*0110*/  NOP ;  /* 0x0000000000007918 */ /* 0x001fe20000000000 */
.L_x_1:
[----:B------:R-:W-:Y:S05]  /*0120*/  BSYNC B0 ;  /* 0x0000000000007941 */ /* 0x000fea0003800000 */
.L_x_0:
[----:B------:R-:W0:Y:S02]  /*0130*/  SHFL.IDX PT, R2, R0, RZ, 0x1f ;  /* 0x00001fff00027589 */ /* 0x000e2400000e0000 */
[----:B0-----:R-:W-:-:S13]  /*0140*/  ISETP.NE.AND P0, PT, R2, RZ, PT ;  /* 0x000000ff0200720c */ /* 0x001fda0003f05270 */
[----:B------:R-:W-:Y:S05]  /*0150*/  @P0 BRA `(.L_x_2) ;  /* 0x0000000000580947 */ /* 0x000fea0003800000 */
[----:B------:R-:W0:Y:S01]  /*0160*/  S2UR UR8, SR_CgaCtaId ;  /* 0x00000000000879c3 */ /* 0x000e220000008800 */
[----:B------:R-:W-:Y:S01]  /*0170*/  UMOV UR4, 0x400 ;  /* 0x0000040000047882 */ /* 0x000fe20000000000 */
[----:B------:R-:W-:Y:S01]  /*0180*/  UMOV UR5, 0x1 ;  /* 0x0000000100057882 */ /* 0x000fe20000000000 */
[----:B------:R-:W-:Y:S01]  /*0190*/  UMOV UR6, 0x100 ;  /* 0x0000010000067882 */ /* 0x000fe20000000000 */
[----:B------:R-:W-:Y:S01]  /*01a0*/  ELECT P0, URZ, PT ;  /* 0x00000000003f782f */ /* 0x000fe20003800000 */
[----:B------:R-:W-:-:S04]  /*01b0*/  UIADD3 UR6, -UR6, 0x100000, URZ ;  /* 0x0010000006067890 */ /* 0x000fc8000fffe13f */
[----:B------:R-:W-:Y:S02]  /*01c0*/  USHF.L.U32 UR7, UR6, 0xb, URZ ;  /* 0x0000000b06077899 */ /* 0x000fe4000800063f */
[----:B------:R-:W-:Y:S02]  /*01d0*/  USHF.L.U32 UR6, UR6, 0x1, URZ ;  /* 0x0000000106067899 */ /* 0x000fe4000800063f */
[----:B0-----:R-:W-:Y:S02]  /*01e0*/  ULEA UR8, UR8, UR4, 0x18 ;  /* 0x0000000408087291 */ /* 0x001fe4000f8ec03f */
[----:B------:R-:W-:-:S04]  /*01f0*/  UIADD3 UR4, -UR5, 0x100000, URZ ;  /* 0x0010000005047890 */ /* 0x000fc8000fffe13f */
[----:B------:R-:W-:Y:S02]  /*0200*/  USHF.L.U32 UR5, UR4, 0xb, URZ ;  /* 0x0000000b04057899 */ /* 0x000fe4000800063f */
[----:B------:R-:W-:Y:S01]  /*0210*/  USHF.L.U32 UR4, UR4, 0x1, URZ ;  /* 0x0000000104047899 */ /* 0x000fe2000800063f */
[----:B------:R-:W0:Y:S11]  /*0220*/  FENCE.VIEW.ASYNC.S ;  /* 0x00000000000073c6 */ /* 0x000e360000000000 */
[----:B0-----:R0:W1:Y:S01]  /*0230*/  SYNCS.EXCH.64 URZ, [UR8], UR4 ;  /* 0x00000004083f75b2 */ /* 0x0010620008000100 */
[----:B------:R0:W2:Y:S01]  /*0240*/  SYNCS.EXCH.64 URZ, [UR8+0x20], UR6 ;  /* 0x00002006083f75b2 */ /* 0x0000a20008000100 */
[----:B------:R0:W3:Y:S01]  /*0250*/  SYNCS.EXCH.64 URZ, [UR8+0x8], UR4 ;  /* 0x00000804083f75b2 */ /* 0x0000e20008000100 */
[----:B------:R0:W4:Y:S01]  /*0260*/  SYNCS.EXCH.64 URZ, [UR8+0x28], UR6 ;  /* 0x00002806083f75b2 */ /* 0x0001220008000100 */
[----:B------:R0:W0:Y:S01]  /*0270*/  SYNCS.EXCH.64 URZ, [UR8+0x10], UR4 ;  /* 0x00001004083f75b2 */ /* 0x0000220008000100 */
[----:B------:R0:W0:Y:S01]  /*0280*/  SYNCS.EXCH.64 URZ, [UR8+0x30], UR6 ;  /* 0x00003006083f75b2 */ /* 0x0000220008000100 */
[----:B------:R0:W0:Y:S01]  /*0290*/  SYNCS.EXCH.64 URZ, [UR8+0x18], UR4 ;  /* 0x00001804083f75b2 */ /* 0x0000220008000100 */
[----:B------:R0:W0:Y:S01]  /*02a0*/  SYNCS.EXCH.64 URZ, [UR8+0x38], UR6 ;  /* 0x00003806083f75b2 */ /* 0x0000220008000100 */
[----:B------:R-:W-:Y:S01]  /*02b0*/  NOP ;  /* 0x0000000000007918 */ /* 0x000fe20000000000 */
.L_x_2:
[----:B------:R-:W5:Y:S01]  /*02c0*/  SHFL.IDX PT, R0, R0, RZ, 0x1f ;  /* 0x00001fff00007589 */ /* 0x000f6200000e0000 */
[----:B------:R-:W-:Y:S01]  /*02d0*/  ELECT P0, URZ, PT ;  /* 0x00000000003f782f */ /* 0x000fe20003800000 */
[----:B------:R-:W1:Y:S01]  /*02e0*/  LDC R2, c[0x0][0x65c] ;  /* 0x00019700ff027b82 */ /* 0x000e620000000800 */
[----:B------:R-:W-:Y:S01]  /*02f0*/  SHF.R.S32.HI R6, RZ, 0x1f, R5 ;  /* 0x0000001fff067819 */ /* 0x000fe20000011405 */
[----:B------:R-:W2:Y:S01]  /*0300*/  S2R R3, SR_CTAID.Y ;  /* 0x0000000000037919 */ /* 0x000ea20000002600 */
[----:B0-----:R-:W-:Y:S01]  /*0310*/  UMOV UR4, 0x20 ;  /* 0x0000002000047882 */ /* 0x001fe20000000000 */
[----:B------:R-:W-:Y:S01]  /*0320*/  ISETP.NE.AND P2, PT, R8, RZ, PT ;  /* 0x000000ff0800720c */ /* 0x000fe20003f45270 */
[----:B------:R-:W-:Y:S01]  /*0330*/  NOP ;  /* 0x0000000000007918 */ /* 0x000fe20000000000 */
[----:B------:R-:W0:Y:S01]  /*0340*/  S2R R4, SR_CTAID.X ;  /* 0x0000000000047919 */ /* 0x000e220000002500 */
[----:B------:R-:W-:Y:S01]  /*0350*/  LEA.HI R6, R6, R5, RZ, 0x2 ;  /* 0x0000000506067211 */ /* 0x000fe200078f10ff */
[----:B------:R-:W-:Y:S01]  /*0360*/  NOP ;  /* 0x0000000000007918 */ /* 0x000fe20000000000 */
[----:B-----5:R-:W-:-:S02]  /*0370*/  ISETP.NE.OR P0, PT, R0, RZ, !P0 ;  /* 0x000000ff0000720c */ /* 0x020fc40004705670 */
[----:B-1----:R-:W-:-:S04]  /*0380*/  ISETP.NE.AND P3, PT, R2, 0x1, PT ;  /* 0x000000010200780c */ /* 0x002fc80003f65270 */
[----:B------:R-:W-:Y:S02]  /*0390*/  P2R R0, PR, RZ, 0x8 ;  /* 0x00000008ff007803 */ /* 0x000fe40000000000 */
[----:B------:R-:W-:-:S05]  /*03a0*/  LOP3.LUT R0, R6, 0xfffffffc, RZ, 0xc0, !PT ;  /* 0xfffffffc06007812 */ /* 0x000fca00078ec0ff */
[----:B------:R-:W-:Y:S01]  /*03b0*/  VOTEU.ALL UP0, P0 ;  /* 0x00000000003f7886 */ /* 0x000fe20000000000 */
[----:B------:R-:W-:Y:S01]  /*03c0*/  IMAD.IADD R0, R5, 0x1, -R0 ;  /* 0x0000000105007824 */ /* 0x000fe200078e0a00 */
[----:B------:R-:W0:Y:S01]  /*03d0*/  @P3 LDC R17, c[0x0][0x10] ;  /* 0x00000400ff113b82 */ /* 0x000e220000000800 */
[----:B------:R-:W-:Y:S01]  /*03e0*/  VOTEU.ALL UP1, P0 ;  /* 0x00000000003f7886 */ /* 0x000fe20000020000 */
[----:B--2---:R-:W-:Y:S01]  /*03f0*/  @P3 IMAD.MOV.U32 R6, RZ, RZ, R3 ;  /* 0x000000ffff063224 */ /* 0x004fe200078e0003 */
[----:B------:R-:W-:Y:S01]  /*0400*/  @!UP0 UMOV UR6, 0x400 ;  /* 0x0000040000068882 */ /* 0x000fe20000000000 */
[----:B------:R-:W-:-:S04]  /*0410*/  @!UP0 UIADD3 UR4, -UR4, 0x100000, URZ ;  /* 0x0010000004048890 */ /* 0x000fc8000fffe13f */
[----:B------:R-:W-:Y:S02]  /*0420*/  @!UP0 USHF.L.U32 UR5, UR4, 0xb, URZ ;  /* 0x0000000b04058899 */ /* 0x000fe4000800063f */
[----:B------:R-:W-:Y:S01]  /*0430*/  @!UP0 USHF.L.U32 UR4, UR4, 0x1, URZ ;  /* 0x0000000104048899 */ /* 0x000fe2000800063f */
[----:B------:R-:W-:Y:S02]  /*0440*/  @P3 IMAD.MOV.U32 R7, RZ, RZ, RZ ;  /* 0x000000ffff073224 */ /* 0x000fe400078e00ff */
[----:B------:R-:W-:Y:S01]  /*0450*/  IMAD.MOV.U32 R5, RZ, RZ, RZ ;  /* 0x000000ffff057224 */ /* 0x000fe200078e00ff */
[----:B------:R-:W1:Y:S01]  /*0460*/  @!UP0 S2UR UR7, SR_CgaCtaId ;  /* 0x00000000000789c3 */ /* 0x000e620000008800 */
[----:B------:R-:W-:-:S07]  /*0470*/  @P3 IMAD.MOV.U32 R11, RZ, RZ, RZ ;  /* 0x000000ffff0b3224 */ /* 0x000fce00078e00ff */
[----:B------:R-:W2:Y:S01]  /*0480*/  @!P3 LDC R9, c[0x0][0xc] ;  /* 0x00000300ff09bb82 */ /* 0x000ea20000000800 */
[----:B0-----:R-:W-:-:S04]  /*0490*/  @P3 IMAD.WIDE.U32 R16, R4, R17, R6 ;  /* 0x0000001104103225 */ /* 0x001fc800078e0006 */
[----:B------:R-:W-:Y:S01]  /*04a0*/  @P3 IMAD.IADD R17, R17, 0x1, R11 ;  /* 0x0000000111113824 */ /* 0x000fe200078e020b */
[----:B-1----:R-:W-:Y:S01]  /*04b0*/  @!UP0 ULEA UR6, UR7, UR6, 0x18 ;  /* 0x0000000607068291 */ /* 0x002fe2000f8ec03f */
[----:B------:R-:W-:Y:S01]  /*04c0*/  VOTEU.ALL UP0, P0 ;  /* 0x00000000003f7886 */ /* 0x000fe20000000000 */
[----:B------:R-:W-:-:S04]  /*04d0*/  ISETP.NE.AND P0, PT, R0, 0x3, PT ;  /* 0x000000030000780c */ /* 0x000fc80003f05270 */
[----:B------:R-:W-:Y:S01]  /*04e0*/  ISETP.EQ.OR P0, PT, R0, RZ, !P0 ;  /* 0x000000ff0000720c */ /* 0x000fe20004702670 */
[----:B--2---:R-:W-:-:S03]  /*04f0*/  @!P3 IMAD.WIDE.U32 R6, R9, R3, R4 ;  /* 0x000000030906b225 */ /* 0x004fc600078e0004 */
[C---:B------:R-:W-:Y:S01]  /*0500*/  ISETP.EQ.AND P0, PT, R8.reuse, RZ, P0 ;  /* 0x000000ff0800720c */ /* 0x040fe20000702270 */
[----:B------:R-:W-:Y:S01]  /*0510*/  VIADD R8, R8, 0xffffffff ;  /* 0xffffffff08087836 */ /* 0x000fe20000000000 */
[----:B------:R-:W0:Y:S02]  /*0520*/  FENCE.VIEW.ASYNC.S ;  /* 0x00000000000073c6 */ /* 0x000e240000000000 */
[----:B0-----:R0:W3:Y:S01]  /*0530*/  @!UP0 SYNCS.EXCH.64 URZ, [UR6+0x50], UR4 ;  /* 0x00005004063f85b2 */ /* 0x0010e20008000100 */
[----:B------:R-:W-:Y:S01]  /*0540*/  @!P3 IMAD.MOV.U32 R16, RZ, RZ, R6 ;  /* 0x000000ffff10b224 */ /* 0x000fe200078e0006 */
[----:B------:R-:W-:Y:S01]  /*0550*/  SEL R19, RZ, 0x1, !P0 ;  /* 0x00000001ff137807 */ /* 0x000fe20004000000 */
[----:B------:R-:W-:Y:S01]  /*0560*/  @!P3 IMAD.MOV.U32 R17, RZ, RZ, R7 ;  /* 0x000000ffff11b224 */ /* 0x000fe200078e0007 */
[----:B------:R-:W-:-:S04]  /*0570*/  ISETP.GE.U32.AND P1, PT, R8, 0x2, PT ;  /* 0x000000020800780c */ /* 0x000fc80003f26070 */
[----:B------:R-:W-:Y:S01]  /*0580*/  SEL R19, R19, 0x2, P1 ;  /* 0x0000000213137807 */ /* 0x000fe20000800000 */
[----:B------:R0:W3:Y:S01]  /*0590*/  @!UP1 SYNCS.EXCH.64 URZ, [UR6+0x58], UR4 ;  /* 0x00005804063f95b2 */ /* 0x0000e20008000100 */
[----:B------:R-:W-:Y:S01]  /*05a0*/  NOP ;  /* 0x0000000000007918 */ /* 0x000fe20000000000 */
[----:B---34-:R-:W-:Y:S06]  /*05b0*/  BAR.SYNC.DEFER_BLOCKING 0x0 ;  /* 0x0000000000007b1d */ /* 0x018fec0000010000 */
[----:B------:R-:W-:Y:S05]  /*05c0*/  @!P2 BRA `(.L_x_3) ;  /* 0x0000003c0098a947 */ /* 0x000fea0003800000 */
[----:B------:R-:W-:-:S13]  /*05d0*/  ISETP.GT.U32.AND P0, PT, R8, 0x1, PT ;  /* 0x000000010800780c */ /* 0x000fda0003f04070 */
[----:B0-----:R-:W-:Y:S05]  /*05e0*/  @P0 EXIT ;  /* 0x000000000000094d */ /* 0x001fea0003800000 */
[----:B------:R-:W-:Y:S01]  /*05f0*/  ULDC.64 UR4, c[0x0][0x650] ;  /* 0x0001940000047ab9 */ /* 0x000fe20000000a00 */
[----:B------:R-:W-:Y:S01]  /*0600*/  PRMT R0, RZ, 0x7610, R0 ;  /* 0x00007610ff007816 */ /* 0x000fe20000000000 */
[----:B------:R-:W-:Y:S01]  /*0610*/  IMAD.MOV.U32 R58, RZ, RZ, -0x1 ;  /* 0xffffffffff3a7424 */ /* 0x000fe200078e00ff */
[----:B------:R-:W-:Y:S01]  /*0620*/  ISETP.GE.U32.AND P0, PT, R16, UR4, PT ;  /* 0x0000000410007c0c */ /* 0x000fe2000bf06070 */
[----:B------:R-:W-:Y:S02]  /*0630*/  IMAD.MOV.U32 R59, RZ, RZ, -0x1 ;  /* 0xffffffffff3b7424 */ /* 0x000fe400078e00ff */
[----:B------:R-:W-:Y:S01]  /*0640*/  IMAD.MOV.U32 R57, RZ, RZ, -0x1 ;  /* 0xffffffffff397424 */ /* 0x000fe200078e00ff */
[----:B------:R-:W-:-:S13]  /*0650*/  ISETP.GE.U32.AND.EX P0, PT, R17, UR5, PT, P0 ;  /* 0x0000000511007c0c */ /* 0x000fda000bf06100 */
[----:B------:R-:W-:Y:S05]  /*0660*/  @P0 BRA `(.L_x_4) ;  /* 0x0000000400540947 */ /* 0x000fea0003800000 */
[----:B------:R-:W0:Y:S01]  /*0670*/  LDC.64 R14, c[0x0][0x628] ;  /* 0x00018a00ff0e7b82 */ /* 0x000e220000000a00 */
[----:B------:R-:W-:Y:S02]  /*0680*/  IMAD.MOV.U32 R6, RZ, RZ, R16 ;  /* 0x000000ffff067224 */ /* 0x000fe400078e0010 */
[----:B------:R-:W-:-:S05]  /*0690*/  IMAD.MOV.U32 R7, RZ, RZ, R17 ;  /* 0x000000ffff077224 */ /* 0x000fca00078e0011 */
[----:B------:R-:W1:Y:S08]  /*06a0*/  LDC R0, c[0x0][0x630] ;  /* 0x00018c00ff007b82 */ /* 0x000e700000000800 */
[----:B------:R-:W2:Y:S01]  /*06b0*/  LDC.64 R20, c[0x0][0x620] ;  /* 0x00018800ff147b82 */ /* 0x000ea20000000a00 */
[----:B0-----:R-:W-:-:S04]  /*06c0*/  ISETP.NE.U32.AND P0, PT, R14, RZ, PT ;  /* 0x000000ff0e00720c */ /* 0x001fc80003f05070 */
[----:B------:R-:W-:-:S13]  /*06d0*/  ISETP.NE.AND.EX P0, PT, R15, RZ, PT, P0 ;  /* 0x000000ff0f00720c */ /* 0x000fda0003f05300 */
[----:B-12---:R-:W-:Y:S05]  /*06e0*/  @!P0 BRA `(.L_x_5) ;  /* 0x0000000000288947 */ /* 0x006fea0003800000 */
[----:B------:R-:W0:Y:S02]  /*06f0*/  LDC R11, c[0x0][0x634] ;  /* 0x00018d00ff0b7b82 */ /* 0x000e240000000800 */
[----:B0-----:R-:W-:-:S05]  /*0700*/  IADD3 R11, P0, R16, R11, RZ ;  /* 0x0000000b100b7210 */ /* 0x001fca0007f1e0ff */
[----:B------:R-:W-:-:S04]  /*0710*/  IMAD.X R13, RZ, RZ, R17, P0 ;  /* 0x000000ffff0d7224 */ /* 0x000fc800000e0611 */
[----:B------:R-:W-:-:S04]  /*0720*/  IMAD.WIDE.U32 R6, R13, R14, RZ ;  /* 0x0000000e0d067225 */ /* 0x000fc800078e00ff */
[----:B------:R-:W-:-:S04]  /*0730*/  IMAD.WIDE.U32 R8, P0, R11, R15, R6 ;  /* 0x0000000f0b087225 */ /* 0x000fc80007800006 */
[----:B------:R-:W-:-:S04]  /*0740*/  IMAD.WIDE.U32 R6, R11, R14, RZ ;  /* 0x0000000e0b067225 */ /* 0x000fc800078e00ff */
[----:B------:R-:W-:Y:S01]  /*0750*/  IMAD.X R11, RZ, RZ, RZ, P0 ;  /* 0x000000ffff0b7224 */ /* 0x000fe200000e06ff */
[----:B------:R-:W-:Y:S01]  /*0760*/  IADD3 RZ, P0, R7, R8, RZ ;  /* 0x0000000807ff7210 */ /* 0x000fe20007f1e0ff */
[----:B------:R-:W-:-:S04]  /*0770*/  IMAD.MOV.U32 R10, RZ, RZ, R9 ;  /* 0x000000ffff0a7224 */ /* 0x000fc800078e0009 */
[----:B------:R-:W-:-:S08]  /*0780*/  IMAD.WIDE.U32.X R6, R13, R15, R10, P0 ;  /* 0x0000000f0d067225 */ /* 0x000fd000000e040a */
.L_x_5:
[-CC-:B------:R-:W-:Y:S01]  /*0790*/  SHF.R.U64 R57, R6, R0.reuse, R7.reuse ;  /* 0x0000000006397219 */ /* 0x180fe20000001207 */
[----:B------:R-:W0:Y:S01]  /*07a0*/  LDC R10, c[0x0][0x618] ;  /* 0x00018600ff0a7b82 */ /* 0x000e220000000800 */
[----:B------:R-:W-:Y:S01]  /*07b0*/  SHF.R.U32.HI R5, RZ, R0, R7 ;  /* 0x00000000ff057219 */ /* 0x000fe20000011607 */
[----:B------:R-:W-:Y:S01]  /*07c0*/  ULDC UR4, c[0x0][0x150] ;  /* 0x0000540000047ab9 */ /* 0x000fe20000000800 */
[----:B------:R-:W-:Y:S02]  /*07d0*/  IADD3 R9, P0, RZ, -R57, RZ ;  /* 0x80000039ff097210 */ /* 0x000fe40007f1e0ff */
[----:B------:R-:W-:-:S03]  /*07e0*/  I2FP.F32.U32 R0, R4 ;  /* 0x0000000400007245 */ /* 0x000fc60000201000 */
[----:B------:R-:W1:Y:S01]  /*07f0*/  LDC.64 R28, c[0x0][0x640] ;  /* 0x00019000ff1c7b82 */ /* 0x000e620000000a00 */
[----:B------:R-:W-:Y:S02]  /*0800*/  IMAD.X R11, RZ, RZ, ~R5, P0 ;  /* 0x000000ffff0b7224 */ /* 0x000fe400000e0e05 */
[----:B------:R-:W-:Y:S01]  /*0810*/  FMUL R0, R0, UR4 ;  /* 0x0000000400007c20 */ /* 0x000fe20008400000 */
[----:B------:R-:W-:Y:S01]  /*0820*/  IMAD.WIDE.U32 R6, R9, R20, R16 ;  /* 0x0000001409067225 */ /* 0x000fe200078e0010 */
[----:B------:R-:W-:-:S03]  /*0830*/  ULDC UR4, c[0x0][0x154] ;  /* 0x0000550000047ab9 */ /* 0x000fc60000000800 */
[----:B------:R-:W-:Y:S01]  /*0840*/  IMAD R8, R11, R20, RZ ;  /* 0x000000140b087224 */ /* 0x000fe200078e02ff */
[----:B------:R-:W2:Y:S01]  /*0850*/  LDC R5, c[0x0][0x144] ;  /* 0x00005100ff057b82 */ /* 0x000ea20000000800 */
[----:B------:R-:W3:Y:S02]  /*0860*/  F2I.U32.TRUNC.NTZ R0, R0 ;  /* 0x0000000000007305 */ /* 0x000ee4000020f000 */
[----:B------:R-:W-:-:S04]  /*0870*/  IMAD R9, R9, R21, R8 ;  /* 0x0000001509097224 */ /* 0x000fc800078e0208 */
[----:B------:R-:W-:Y:S01]  /*0880*/  IMAD.IADD R7, R7, 0x1, R9 ;  /* 0x0000000107077824 */ /* 0x000fe200078e0209 */
[----:B------:R-:W4:Y:S01]  /*0890*/  LDC R12, c[0x0][0x608] ;  /* 0x00018200ff0c7b82 */ /* 0x000f220000000800 */
[----:B------:R-:W-:-:S03]  /*08a0*/  IMAD.MOV.U32 R9, RZ, RZ, -0x1 ;  /* 0xffffffffff097424 */ /* 0x000fc600078e00ff */
[-CC-:B0-----:R-:W-:Y:S02]  /*08b0*/  SHF.R.U64 R20, R6, R10.reuse, R7.reuse ;  /* 0x0000000a06147219 */ /* 0x181fe40000001207 */
[----:B------:R-:W-:Y:S02]  /*08c0*/  I2FP.F32.U32 R6, R3 ;  /* 0x0000000300067245 */ /* 0x000fe40000201000 */
[----:B------:R-:W0:Y:S01]  /*08d0*/  LDC R26, c[0x0][0x658] ;  /* 0x00019600ff1a7b82 */ /* 0x000e220000000800 */
[----:B-1----:R-:W-:Y:S01]  /*08e0*/  ISETP.NE.U32.AND P0, PT, R28, RZ, PT ;  /* 0x000000ff1c00720c */ /* 0x002fe20003f05070 */
[----:B---3--:R-:W-:Y:S01]  /*08f0*/  IMAD.MOV R8, RZ, RZ, -R0 ;  /* 0x000000ffff087224 */ /* 0x008fe200078e0a00 */
[----:B------:R-:W-:Y:S01]  /*0900*/  SHF.R.U32.HI R7, RZ, R10, R7 ;  /* 0x0000000aff077219 */ /* 0x000fe20000011607 */
[----:B------:R-:W-:Y:S01]  /*0910*/  FMUL R6, R6, UR4 ;  /* 0x0000000406067c20 */ /* 0x000fe20008400000 */
[----:B------:R-:W-:-:S03]  /*0920*/  ISETP.NE.AND.EX P0, PT, R29, RZ, PT, P0 ;  /* 0x000000ff1d00720c */ /* 0x000fc60003f05300 */
[----:B------:R-:W1:Y:S01]  /*0930*/  LDC R14, c[0x0][0x148] ;  /* 0x00005200ff0e7b82 */ /* 0x000e620000000800 */
[----:B--2---:R-:W-:-:S07]  /*0940*/  IMAD R0, R5, R8, R4 ;  /* 0x0000000805007224 */ /* 0x004fce00078e0204 */
[----:B------:R-:W2:Y:S01]  /*0950*/  LDC R24, c[0x0][0x600] ;  /* 0x00018000ff187b82 */ /* 0x000ea20000000800 */
[-CC-:B----4-:R-:W-:Y:S02]  /*0960*/  SHF.R.U64 R30, R20, R12.reuse, R7.reuse ;  /* 0x0000000c141e7219 */ /* 0x190fe40000001207 */
[----:B------:R-:W-:Y:S01]  /*0970*/  SHF.R.U32.HI R5, RZ, R12, R7 ;  /* 0x0000000cff057219 */ /* 0x000fe20000011607 */
[----:B------:R-:W-:Y:S01]  /*0980*/  IMAD.MOV.U32 R7, RZ, RZ, 0x1 ;  /* 0x00000001ff077424 */ /* 0x000fe200078e00ff */
[----:B------:R3:W4:Y:S03]  /*0990*/  F2I.U32.TRUNC.NTZ R12, R6 ;  /* 0x00000006000c7305 */ /* 0x000726000020f000 */
[----:B------:R-:W1:Y:S01]  /*09a0*/  LDC R15, c[0x0][0x648] ;  /* 0x00019200ff0f7b82 */ /* 0x000e620000000800 */
[-C--:B0-----:R-:W-:Y:S02]  /*09b0*/  SHF.L.U32 R4, R9, R26.reuse, RZ ;  /* 0x0000001a09047219 */ /* 0x081fe400000006ff */
[----:B------:R-:W-:-:S02]  /*09c0*/  SHF.R.U64 R32, R30, R26, R5 ;  /* 0x0000001a1e207219 */ /* 0x000fc40000001205 */
[----:B------:R-:W-:Y:S02]  /*09d0*/  LOP3.LUT R11, RZ, R4, RZ, 0x33, !PT ;  /* 0x00000004ff0b7212 */ /* 0x000fe400078e33ff */
[-C--:B------:R-:W-:Y:S01]  /*09e0*/  SHF.R.U32.HI R5, RZ, R26.reuse, R5 ;  /* 0x0000001aff057219 */ /* 0x080fe20000011605 */
[----:B------:R-:W0:Y:S01]  /*09f0*/  LDC R21, c[0x0][0x638] ;  /* 0x00018e00ff157b82 */ /* 0x000e220000000800 */
[----:B------:R-:W-:Y:S01]  /*0a00*/  SHF.L.U32 R10, R7, R26, RZ ;  /* 0x0000001a070a7219 */ /* 0x000fe200000006ff */
[----:B------:R-:W-:-:S06]  /*0a10*/  IMAD.MOV.U32 R4, RZ, RZ, R32 ;  /* 0x000000ffff047224 */ /* 0x000fcc00078e0020 */
[----:B------:R-:W0:Y:S01]  /*0a20*/  LDC R58, c[0x0][0x610] ;  /* 0x00018400ff3a7b82 */ /* 0x000e220000000800 */
[----:B---34-:R-:W-:Y:S05]  /*0a30*/  @!P0 BRA `(.L_x_6) ;  /* 0x0000000000288947 */ /* 0x018fea0003800000 */
[----:B------:R-:W3:Y:S02]  /*0a40*/  LDC R9, c[0x0][0x64c] ;  /* 0x00019300ff097b82 */ /* 0x000ee40000000800 */
[----:B---3--:R-:W-:-:S05]  /*0a50*/  IADD3 R9, P0, R32, R9, RZ ;  /* 0x0000000920097210 */ /* 0x008fca0007f1e0ff */
        /* <DEDUP_REMOVED lines=8> */
.L_x_6:
[----:B-1----:R-:W-:Y:S01]  /*0ae0*/  SHF.R.U64 R4, R4, R15, R5 ;  /* 0x0000000f04047219 */ /* 0x002fe20000001205 */
[----:B--2---:R-:W-:Y:S01]  /*0af0*/  VIADD R5, R24, 0xffffffff ;  /* 0xffffffff18057836 */ /* 0x004fe20000000000 */
[----:B------:R-:W-:Y:S01]  /*0b00*/  LOP3.LUT R11, R30, R11, RZ, 0xc0, !PT ;  /* 0x0000000b1e0b7212 */ /* 0x000fe200078ec0ff */
[----:B------:R-:W-:Y:S02]  /*0b10*/  IMAD.MOV R12, RZ, RZ, -R12 ;  /* 0x000000ffff0c7224 */ /* 0x000fe400078e0a0c */
[----:B------:R-:W-:Y:S01]  /*0b20*/  IMAD.MOV R6, RZ, RZ, -R4 ;  /* 0x000000ffff067224 */ /* 0x000fe200078e0a04 */
[----:B------:R-:W-:Y:S01]  /*0b30*/  LOP3.LUT R5, R20, R5, RZ, 0xc0, !PT ;  /* 0x0000000514057212 */ /* 0x000fe200078ec0ff */
[----:B------:R-:W-:Y:S02]  /*0b40*/  @P3 IMAD R0, R14, R12, R3 ;  /* 0x0000000c0e003224 */ /* 0x000fe400078e0203 */
[----:B------:R-:W-:Y:S02]  /*0b50*/  IMAD R11, R10, R4, R11 ;  /* 0x000000040a0b7224 */ /* 0x000fe400078e020b */
[----:B0-----:R-:W-:-:S02]  /*0b60*/  IMAD R3, R6, R21, R32 ;  /* 0x0000001506037224 */ /* 0x001fc400078e0220 */
[----:B------:R-:W-:Y:S02]  /*0b70*/  IMAD R58, R11, R58, R0 ;  /* 0x0000003a0b3a7224 */ /* 0x000fe400078e0200 */
[----:B------:R-:W-:Y:S02]  /*0b80*/  IMAD R3, R3, R24, R5 ;  /* 0x0000001803037224 */ /* 0x000fe400078e0205 */
[----:B------:R-:W-:-:S03]  /*0b90*/  IMAD.MOV.U32 R0, RZ, RZ, 0x1 ;  /* 0x00000001ff007424 */ /* 0x000fc600078e00ff */
[----:B------:R-:W-:Y:S02]  /*0ba0*/  SEL R59, R3, R58, !P3 ;  /* 0x0000003a033b7207 */ /* 0x000fe40005800000 */
[----:B------:R-:W-:-:S07]  /*0bb0*/  SEL R58, R58, R3, !P3 ;  /* 0x000000033a3a7207 */ /* 0x000fce0005800000 */
.L_x_4:
[----:B------:R-:W-:-:S08]  /*0bc0*/  NOP ;  /* 0x0000000000007918 */ /* 0x000fd00000000000 */
[----:B------:R-:W0:Y:S02]  /*0bd0*/  USETMAXREG.TRY_ALLOC.CTAPOOL UP0, 0xe8 ;  /* 0x000000e8000079c8 */ /* 0x000e240008000600 */
[----:B0-----:R-:W-:-:S13]  /*0be0*/  PLOP3.LUT P0, PT, PT, PT, UP0, 0x80, 0x0 ;  /* 0x000000000000781c */ /* 0x001fda0003f0f008 */
[----:B------:R-:W-:Y:S05]  /*0bf0*/  @!P0 BRA `(.L_x_4) ;  /* 0xfffffffc00f08947 */ /* 0x000fea000383ffff */
[----:B------:R-:W-:Y:S01]  /*0c00*/  ULDC.64 UR4, c[0x0][0x598] ;  /* 0x0001660000047ab9 */ /* 0x000fe20000000a00 */
[----:B------:R-:W-:Y:S01]  /*0c10*/  ULDC.64 UR36, c[0x0][0x208] ;  /* 0x0000820000247ab9 */ /* 0x000fe20000000a00 */
[----:B------:R-:W-:-:S04]  /*0c20*/  ISETP.NE.U32.AND P0, PT, RZ, UR4, PT ;  /* 0x00000004ff007c0c */ /* 0x000fc8000bf05070 */
[----:B------:R-:W-:-:S13]  /*0c30*/  ISETP.NE.AND.EX P0, PT, RZ, UR5, PT, P0 ;  /* 0x00000005ff007c0c */ /* 0x000fda000bf05300 */
[----:B------:R-:W-:Y:S05]  /*0c40*/  @!P0 BRA `(.L_x_7) ;  /* 0x00000000001c8947 */ /* 0x000fea0003800000 */
[----:B------:R-:W0:Y:S02]  /*0c50*/  LDC.64 R4, c[0x0][0x598] ;  /* 0x00016600ff047b82 */ /* 0x000e240000000a00 */
[----:B0-----:R-:W2:Y:S02]  /*0c60*/  LDG.E.64 R4, desc[UR36][R4.64] ;  /* 0x0000002404047981 */ /* 0x001ea4000c1e1b00 */
[----:B--2---:R-:W-:-:S04]  /*0c70*/  ISETP.NE.U32.AND P0, PT, R4, RZ, PT ;  /* 0x000000ff0400720c */ /* 0x004fc80003f05070 */
[----:B------:R-:W-:-:S13]  /*0c80*/  ISETP.NE.AND.EX P0, PT, R5, RZ, PT, P0 ;  /* 0x000000ff0500720c */ /* 0x000fda0003f05300 */
[----:B------:R-:W-:Y:S05]  /*0c90*/  @!P0 BRA `(.L_x_7) ;  /* 0x0000000000088947 */ /* 0x000fea0003800000 */
[----:B------:R0:W5:Y:S01]  /*0ca0*/  LD.E R23, desc[UR36][R4.64] ;  /* 0x0000002404177980 */ /* 0x000162000c101900 */
[----:B------:R-:W-:Y:S05]  /*0cb0*/  BRA `(.L_x_8) ;  /* 0x0000000000247947 */ /* 0x000fea0003800000 */
.L_x_7:
[----:B------:R-:W-:Y:S02]  /*0cc0*/  ULDC.64 UR4, c[0x0][0x588] ;  /* 0x0001620000047ab9 */ /* 0x000fe40000000a00 */
[----:B------:R-:W-:-:S04]  /*0cd0*/  ISETP.NE.U32.AND P0, PT, RZ, UR4, PT ;  /* 0x00000004ff007c0c */ /* 0x000fc8000bf05070 */
[----:B------:R-:W-:-:S13]  /*0ce0*/  ISETP.NE.AND.EX P0, PT, RZ, UR5, PT, P0 ;  /* 0x00000005ff007c0c */ /* 0x000fda000bf05300 */
[----:B------:R-:W-:Y:S05]  /*0cf0*/  @!P0 BRA `(.L_x_9) ;  /* 0x00000000000c8947 */ /* 0x000fea0003800000 */
[----:B------:R-:W0:Y:S02]  /*0d00*/  LDC.64 R4, c[0x0][0x588] ;  /* 0x00016200ff047b82 */ /* 0x000e240000000a00 */
[----:B0-----:R1:W5:Y:S01]  /*0d10*/  LDG.E R23, desc[UR36][R4.64] ;  /* 0x0000002404177981 */ /* 0x001362000c1e1900 */
[----:B------:R-:W-:Y:S05]  /*0d20*/  BRA `(.L_x_8) ;  /* 0x0000000000087947 */ /* 0x000fea0003800000 */
.L_x_9:
[----:B------:R-:W-:Y:S02]  /*0d30*/  ULDC UR4, c[0x0][0x580] ;  /* 0x0001600000047ab9 */ /* 0x000fe40000000800 */
[----:B------:R-:W-:-:S07]  /*0d40*/  IMAD.U32 R23, RZ, RZ, UR4 ;  /* 0x00000004ff177e24 */ /* 0x000fce000f8e00ff */
.L_x_8:
[----:B------:R-:W-:Y:S02]  /*0d50*/  ULDC.64 UR4, c[0x0][0x5a0] ;  /* 0x0001680000047ab9 */ /* 0x000fe40000000a00 */
[----:B------:R-:W-:-:S04]  /*0d60*/  ISETP.NE.U32.AND P0, PT, RZ, UR4, PT ;  /* 0x00000004ff007c0c */ /* 0x000fc8000bf05070 */
[----:B------:R-:W-:-:S13]  /*0d70*/  ISETP.NE.AND.EX P0, PT, RZ, UR5, PT, P0 ;  /* 0x00000005ff007c0c */ /* 0x000fda000bf05300 */
[----:B------:R-:W-:Y:S05]  /*0d80*/  @!P0 BRA `(.L_x_10) ;  /* 0x00000000001c8947 */ /* 0x000fea0003800000 */
[----:B01----:R-:W0:Y:S02]  /*0d90*/  LDC.64 R4, c[0x0][0x5a0] ;  /* 0x00016800ff047b82 */ /* 0x003e240000000a00 */
[----:B0-----:R-:W2:Y:S02]  /*0da0*/  LDG.E.64 R4, desc[UR36][R4.64] ;  /* 0x0000002404047981 */ /* 0x001ea4000c1e1b00 */
[----:B--2---:R-:W-:-:S04]  /*0db0*/  ISETP.NE.U32.AND P0, PT, R4, RZ, PT ;  /* 0x000000ff0400720c */ /* 0x004fc80003f05070 */
[----:B------:R-:W-:-:S13]  /*0dc0*/  ISETP.NE.AND.EX P0, PT, R5, RZ, PT, P0 ;  /* 0x000000ff0500720c */ /* 0x000fda0003f05300 */
[----:B------:R-:W-:Y:S05]  /*0dd0*/  @!P0 BRA `(.L_x_10) ;  /* 0x0000000000088947 */ /* 0x000fea0003800000 */
[----:B------:R0:W5:Y:S01]  /*0de0*/  LD.E R56, desc[UR36][R4.64] ;  /* 0x0000002404387980 */ /* 0x000162000c101900 */
[----:B------:R-:W-:Y:S05]  /*0df0*/  BRA `(.L_x_11) ;  /* 0x0000000000247947 */ /* 0x000fea0003800000 */
.L_x_10:
[----:B------:R-:W-:Y:S02]  /*0e00*/  ULDC.64 UR4, c[0x0][0x590] ;  /* 0x0001640000047ab9 */ /* 0x000fe40000000a00 */
[----:B------:R-:W-:-:S04]  /*0e10*/  ISETP.NE.U32.AND P0, PT, RZ, UR4, PT ;  /* 0x00000004ff007c0c */ /* 0x000fc8000bf05070 */
[----:B------:R-:W-:-:S13]  /*0e20*/  ISETP.NE.AND.EX P0, PT, RZ, UR5, PT, P0 ;  /* 0x00000005ff007c0c */ /* 0x000fda000bf05300 */
[----:B------:R-:W-:Y:S05]  /*0e30*/  @!P0 BRA `(.L_x_12) ;  /* 0x00000000000c8947 */ /* 0x000fea0003800000 */
[----:B01----:R-:W0:Y:S02]  /*0e40*/  LDC.64 R4, c[0x0][0x590] ;  /* 0x00016400ff047b82 */ /* 0x003e240000000a00 */
[----:B0-----:R1:W5:Y:S01]  /*0e50*/  LDG.E R56, desc[UR36][R4.64] ;  /* 0x0000002404387981 */ /* 0x001362000c1e1900 */
[----:B------:R-:W-:Y:S05]  /*0e60*/  BRA `(.L_x_11) ;  /* 0x0000000000087947 */ /* 0x000fea0003800000 */
.L_x_12:
[----:B------:R-:W-:Y:S02]  /*0e70*/  ULDC UR4, c[0x0][0x584] ;  /* 0x0001610000047ab9 */ /* 0x000fe40000000800 */
[----:B------:R-:W-:-:S07]  /*0e80*/  IMAD.U32 R56, RZ, RZ, UR4 ;  /* 0x00000004ff387e24 */ /* 0x000fce000f8e00ff */
.L_x_11:
[----:B------:R-:W-:-:S13]  /*0e90*/  LOP3.LUT P0, RZ, R0, 0xff, RZ, 0xc0, !PT ;  /* 0x000000ff00ff7812 */ /* 0x000fda000780c0ff */
[----:B------:R-:W-:Y:S05]  /*0ea0*/  @!P0 EXIT ;  /* 0x000000000000894d */ /* 0x000fea0003800000 */
[----:B------:R-:W-:Y:S01]  /*0eb0*/  ULDC UR4, c[0x0][0x28c] ;  /* 0x0000a30000047ab9 */ /* 0x000fe20000000800 */
[----:B------:R-:W-:Y:S01]  /*0ec0*/  LOP3.LUT R62, R19, 0x1, RZ, 0xfc, !PT ;  /* 0x00000001133e7812 */ /* 0x000fe200078efcff */
[----:B------:R-:W-:Y:S01]  /*0ed0*/  UIADD3 UR4, UR4, 0x1f, URZ ;  /* 0x0000001f04047890 */ /* 0x000fe2000fffe03f */
[----:B------:R-:W-:Y:S01]  /*0ee0*/  UMOV UR38, URZ ;  /* 0x0000003f00267c82 */ /* 0x000fe20008000000 */
[----:B------:R-:W-:Y:S02]  /*0ef0*/  UMOV UR39, URZ ;  /* 0x0000003f00277c82 */ /* 0x000fe40008000000 */
[----:B------:R-:W-:-:S04]  /*0f00*/  USHF.R.S32.HI UR5, URZ, 0x1f, UR4 ;  /* 0x0000001f3f057899 */ /* 0x000fc80008011404 */
[----:B------:R-:W-:-:S04]  /*0f10*/  ULEA.HI UR5, UR5, UR4, URZ, 0x5 ;  /* 0x0000000405057291 */ /* 0x000fc8000f8f283f */
[----:B------:R-:W-:-:S12]  /*0f20*/  USHF.R.S32.HI UR40, URZ, 0x5, UR5 ;  /* 0x000000053f287899 */ /* 0x000fd80008011405 */
.L_x_94:
[----:B------:R-:W-:Y:S01]  /*0f30*/  LOP3.LUT R0, R18, 0x80, RZ, 0xc0, !PT ;  /* 0x0000008012007812 */ /* 0x000fe200078ec0ff */
[----:B--2---:R-:W2:Y:S01]  /*0f40*/  S2UR UR7, SR_CgaCtaId ;  /* 0x00000000000779c3 */ /* 0x004ea20000008800 */
[----:B------:R-:W-:Y:S02]  /*0f50*/  UMOV UR6, 0x400 ;  /* 0x0000040000067882 */ /* 0x000fe40000000000 */
[----:B------:R-:W-:-:S06]  /*0f60*/  SHF.R.U32.HI R0, RZ, 0x7, R0 ;  /* 0x00000007ff007819 */ /* 0x000fcc0000011600 */
[----:B---3--:R-:W3:Y:S01]  /*0f70*/  SHFL.IDX PT, R0, R0, RZ, 0x1f ;  /* 0x00001fff00007589 */ /* 0x008ee200000e0000 */
[----:B--2---:R-:W-:Y:S01]  /*0f80*/  ULEA UR42, UR7, UR6, 0x18 ;  /* 0x00000006072a7291 */ /* 0x004fe2000f8ec03f */
[----:B---3--:R-:W-:-:S13]  /*0f90*/  R2UR UR4, R0 ;  /* 0x00000000000472ca */ /* 0x008fda00000e0000 */
[----:B------:R-:W-:-:S04]  /*0fa0*/  ULEA.HI UR5, UR4, UR4, URZ, 0x1 ;  /* 0x0000000404057291 */ /* 0x000fc8000f8f083f */
[----:B------:R-:W-:-:S04]  /*0fb0*/  ULOP3.LUT UR5, UR5, 0xffffe, URZ, 0xc0, !UPT ;  /* 0x000ffffe05057892 */ /* 0x000fc8000f8ec03f */
[----:B------:R-:W-:-:S03]  /*0fc0*/  UIADD3 UR5, UR4, -UR5, URZ ;  /* 0x8000000504057290 */ /* 0x000fc6000fffe03f */
[----:B------:R-:W-:Y:S01]  /*0fd0*/  ULDC UR4, c[0x0][0x28c] ;  /* 0x0000a30000047ab9 */ /* 0x000fe20000000800 */
[----:B------:R-:W-:Y:S01]  /*0fe0*/  ULEA UR5, UR5, UR42, 0xc ;  /* 0x0000002a05057291 */ /* 0x000fe2000f8e603f */
[----:B------:R-:W-:-:S03]  /*0ff0*/  ISETP.LT.AND P0, PT, RZ, UR4, PT ;  /* 0x00000004ff007c0c */ /* 0x000fc6000bf01270 */
[----:B------:R-:W-:-:S04]  /*1000*/  UIADD3 UR5, UR5, 0x100, URZ ;  /* 0x0000010005057890 */ /* 0x000fc8000fffe03f */
[----:B------:R-:W-:-:S04]  /*1010*/  USHF.R.U32.HI UR5, URZ, 0x4, UR5 ;  /* 0x000000043f057899 */ /* 0x000fc80008011605 */
[----:B------:R-:W-:Y:S02]  /*1020*/  ULOP3.LUT UR41, UR5, 0x3fff, URZ, 0xc0, !UPT ;  /* 0x00003fff05297892 */ /* 0x000fe4000f8ec03f */
[----:B-1--45:R-:W-:Y:S10]  /*1030*/  @P0 BRA `(.L_x_13) ;  /* 0x0000000000400947 */ /* 0x032ff40003800000 */
[----:B------:R-:W-:Y:S01]  /*1040*/  MOV R0, 0x0 ;  /* 0x0000000000007802 */ /* 0x000fe20000000f00 */
[----:B------:R-:W-:Y:S01]  /*1050*/  ULDC.64 UR4, c[0x4][0x68] ;  /* 0x01001a0000047ab9 */ /* 0x000fe20000000a00 */
[----:B------:R-:W-:Y:S01]  /*1060*/  ULDC.64 UR6, c[0x4][0x8] ;  /* 0x0100020000067ab9 */ /* 0x000fe20000000a00 */
[----:B01----:R-:W-:Y:S01]  /*1070*/  IMAD.U32 R4, RZ, RZ, UR4 ;  /* 0x00000004ff047e24 */ /* 0x003fe2000f8e00ff */
[----:B------:R0:W1:Y:S01]  /*1080*/  LDC.64 R14, c[0x4][R0] ;  /* 0x01000000000e7b82 */ /* 0x0000620000000a00 */
[----:B------:R-:W-:Y:S01]  /*1090*/  IMAD.U32 R5, RZ, RZ, UR5 ;  /* 0x00000005ff057e24 */ /* 0x000fe2000f8e00ff */
[----:B------:R-:W-:Y:S01]  /*10a0*/  ULDC.64 UR4, c[0x4][0x70] ;  /* 0x01001c0000047ab9 */ /* 0x000fe20000000a00 */
[----:B------:R-:W-:Y:S02]  /*10b0*/  IMAD.U32 R10, RZ, RZ, UR6 ;  /* 0x00000006ff0a7e24 */ /* 0x000fe4000f8e00ff */
[----:B------:R-:W-:Y:S02]  /*10c0*/  IMAD.U32 R6, RZ, RZ, UR4 ;  /* 0x00000004ff067e24 */ /* 0x000fe4000f8e00ff */
[----:B------:R-:W-:-:S02]  /*10d0*/  IMAD.U32 R7, RZ, RZ, UR5 ;  /* 0x00000005ff077e24 */ /* 0x000fc4000f8e00ff */
[----:B------:R-:W-:Y:S02]  /*10e0*/  IMAD.U32 R11, RZ, RZ, UR7 ;  /* 0x00000007ff0b7e24 */ /* 0x000fe4000f8e00ff */
[----:B------:R-:W-:Y:S02]  /*10f0*/  IMAD.MOV.U32 R8, RZ, RZ, 0x1e1 ;  /* 0x000001e1ff087424 */ /* 0x000fe400078e00ff */
[----:B------:R-:W-:Y:S02]  /*1100*/  IMAD.MOV.U32 R12, RZ, RZ, 0x1 ;  /* 0x00000001ff0c7424 */ /* 0x000fe400078e00ff */
[----:B0-----:R-:W-:-:S07]  /*1110*/  IMAD.MOV.U32 R13, RZ, RZ, RZ ;  /* 0x000000ffff0d7224 */ /* 0x001fce00078e00ff */
[----:B------:R-:W-:-:S07]  /*1120*/  LEPC R20, `(.L_x_13) ;  /* 0x000000001014794e */ /* 0x000fce0000000000 */
[----:B-1---5:R-:W-:Y:S05]  /*1130*/  CALL.ABS.NOINC R14 ;  /* 0x000000000e007343 */ /* 0x022fea0003c00000 */
.L_x_13:
[----:B------:R-:W-:-:S13]  /*1140*/  ISETP.NE.AND P0, PT, R62, 0x3, PT ;  /* 0x000000033e00780c */ /* 0x000fda0003f05270 */
[----:B------:R-:W-:Y:S05]  /*1150*/  @!P0 BRA `(.L_x_14) ;  /* 0x0000000000048947 */ /* 0x000fea0003800000 */
[----:B------:R-:W-:Y:S01]  /*1160*/  BPT.TRAP 0x1 ;  /* 0x000000040000795c */ /* 0x000fe20000300000 */
.L_x_14:
[----:B------:R-:W-:Y:S02]  /*1170*/  IMAD.U32 R3, RZ, RZ, UR39 ;  /* 0x00000027ff037e24 */ /* 0x000fe4000f8e00ff */
[----:B------:R-:W-:-:S03]  /*1180*/  IMAD.U32 R0, RZ, RZ, UR38 ;  /* 0x00000026ff007e24 */ /* 0x000fc6000f8e00ff */
[----:B------:R-:W-:Y:S02]  /*1190*/  LEA R3, R3, UR42, 0x3 ;  /* 0x0000002a03037c11 */ /* 0x000fe4000f8e18ff */
[----:B------:R-:W-:-:S04]  /*11a0*/  SHF.L.U32 R0, R0, 0x1f, RZ ;  /* 0x0000001f00007819 */ /* 0x000fc800000006ff */
[----:B------:R2:W3:Y:S01]  /*11b0*/  SYNCS.PHASECHK.TRANS64.TRYWAIT P1, [R3+URZ], R0 ;  /* 0x00000000030075a7 */ /* 0x0004e2000802017f */
[----:B------:R-:W-:Y:S05]  /*11c0*/  @!P0 BRA `(.L_x_15) ;  /* 0x0000000000048947 */ /* 0x000fea0003800000 */
[----:B------:R-:W-:Y:S01]  /*11d0*/  BPT.TRAP 0x1 ;  /* 0x000000040000795c */ /* 0x000fe20000300000 */
.L_x_15:
[----:B---3--:R-:W-:Y:S05]  /*11e0*/  @P1 BRA `(.L_x_16) ;  /* 0x0000000000081947 */ /* 0x008fea0003800000 */
[----:B------:R-:W3:Y:S02]  /*11f0*/  SYNCS.PHASECHK.TRANS64.TRYWAIT P1, [R3+URZ], R0 ;  /* 0x00000000030075a7 */ /* 0x000ee4000802017f */
[----:B---3--:R-:W-:Y:S05]  /*1200*/  @!P1 BRA `(.L_x_17) ;  /* 0x0000004800189947 */ /* 0x008fea0003800000 */
.L_x_16:
[----:B------:R-:W-:-:S04]  /*1210*/  UISETP.LT.AND UP0, UPT, UR40, 0x1, UPT ;  /* 0x000000012800788c */ /* 0x000fc8000bf01270 */
[----:B------:R-:W-:-:S04]  /*1220*/  USEL UR4, UR40, 0x1, UP0 ;  /* 0x0000000128047887 */ /* 0x000fc80008000000 */
[----:B------:R-:W-:-:S06]  /*1230*/  UIADD3 UR4, UR40, -UR4, URZ ;  /* 0x8000000428047290 */ /* 0x000fcc000fffe03f */
[----:B--23--:R-:W-:Y:S01]  /*1240*/  IMAD.U32 R0, RZ, RZ, UR4 ;  /* 0x00000004ff007e24 */ /* 0x00cfe2000f8e00ff */
[----:B------:R-:W-:Y:S05]  /*1250*/  WARPSYNC.ALL ;  /* 0x0000000000007948 */ /* 0x000fea0003800000 */
[----:B------:R-:W-:Y:S01]  /*1260*/  ISETP.GE.AND P1, PT, R0, 0x1, PT ;  /* 0x000000010000780c */ /* 0x000fe20003f26270 */
[----:B------:R-:W-:Y:S01]  /*1270*/  UIADD3 UR4, UR42, 0x8100, URZ ;  /* 0x000081002a047890 */ /* 0x000fe2000fffe03f */
[----:B------:R-:W-:Y:S01]  /*1280*/  WARPGROUP.ARRIVE ;  /* 0x00000000000079c5 */ /* 0x000fe20000000000 */
[----:B------:R-:W-:Y:S02]  /*1290*/  ULOP3.LUT UR41, UR41, 0x10000, URZ, 0xfc, !UPT ;  /* 0x0001000029297892 */ /* 0x000fe4000f8efc3f */
[----:B------:R-:W-:Y:S01]  /*12a0*/  USHF.R.U32.HI UR4, URZ, 0x4, UR4 ;  /* 0x000000043f047899 */ /* 0x000fe20008011604 */
[----:B------:R-:W-:Y:S01]  /*12b0*/  UMOV UR5, 0x80000020 ;  /* 0x8000002000057882 */ /* 0x000fe20000000000 */
[----:B------:R-:W-:-:S02]  /*12c0*/  UMOV UR7, 0x80000020 ;  /* 0x8000002000077882 */ /* 0x000fc40000000000 */
[----:B------:R-:W-:-:S04]  /*12d0*/  ULOP3.LUT UR4, UR4, 0x3fff, URZ, 0xc0, !UPT ;  /* 0x00003fff04047892 */ /* 0x000fc8000f8ec03f */
[----:B------:R-:W-:Y:S02]  /*12e0*/  ULOP3.LUT UR10, UR4, 0x10000, URZ, 0xfc, !UPT ;  /* 0x00010000040a7892 */ /* 0x000fe4000f8efc3f */
[----:B------:R-:W-:Y:S02]  /*12f0*/  ULEA UR4, UR39, UR41, 0x9 ;  /* 0x0000002927047291 */ /* 0x000fe4000f8e483f */
[----:B------:R-:W-:-:S09]  /*1300*/  ULEA UR6, UR39, UR10, 0x8 ;  /* 0x0000000a27067291 */ /* 0x000fd2000f8e403f */
[----:B------:R-:W-:Y:S01]  /*1310*/  HGMMA.64x64x16.F32.BF16 R24, gdesc[UR4], RZ, !UPT, gsb0 ;  /* 0x00e00000041879f0 */ /* 0x000fe2000c0018ff */
[----:B------:R-:W-:Y:S02]  /*1320*/  UIADD3 UR4, UR4, 0x2, URZ ;  /* 0x0000000204047890 */ /* 0x000fe4000fffe03f */
[----:B------:R-:W-:Y:S01]  /*1330*/  UIADD3 UR6, UR6, 0x2, URZ ;  /* 0x0000000206067890 */ /* 0x000fe2000fffe03f */
[----:B------:R-:W-:Y:S01]  /*1340*/  UMOV UR5, 0x80000020 ;  /* 0x8000002000057882 */ /* 0x000fe20000000000 */
[----:B------:R-:W-:Y:S01]  /*1350*/  UMOV UR7, 0x80000020 ;  /* 0x8000002000077882 */ /* 0x000fe20000000000 */
[----:B------:R-:W-:Y:S02]  /*1360*/  WARPGROUP.DEPBAR.LE gsb0, 0x0 ;  /* 0x00008000000079c5 */ /* 0x000fe40000010000 */
[----:B------:R-:W-:-:S06]  /*1370*/  WARPGROUP.ARRIVE ;  /* 0x00000000000079c5 */ /* 0x000fcc0000000000 */
[----:B------:R-:W-:Y:S03]  /*1380*/  HGMMA.64x64x16.F32.BF16 R24, gdesc[UR4], R24, gsb0 ;  /* 0x00e00000041879f0 */ /* 0x000fe60008001818 */
[----:B------:R-:W-:Y:S02]  /*1390*/  WARPGROUP.DEPBAR.LE gsb0, 0x0 ;  /* 0x00008000000079c5 */ /* 0x000fe40000010000 */
[----:B------:R-:W-:Y:S05]  /*13a0*/  @!P1 BRA `(.L_x_18) ;  /* 0x0000000000d89947 */ /* 0x000fea0003800000 */
[----:B------:R-:W-:Y:S02]  /*13b0*/  UIADD3 UR4, UR39, 0x1, URZ ;  /* 0x0000000127047890 */ /* 0x000fe4000fffe03f */
[----:B------:R-:W-:Y:S02]  /*13c0*/  UMOV UR9, UR39 ;  /* 0x0000002700097c82 */ /* 0x000fe40008000000 */
[----:B------:R-:W-:-:S04]  /*13d0*/  UISETP.NE.AND UP0, UPT, UR4, 0x4, UPT ;  /* 0x000000040400788c */ /* 0x000fc8000bf05270 */
[----:B------:R-:W-:Y:S02]  /*13e0*/  USEL UR5, URZ, 0x1, UP0 ;  /* 0x000000013f057887 */ /* 0x000fe40008000000 */
[----:B------:R-:W-:Y:S02]  /*13f0*/  USEL UR8, UR4, URZ, UP0 ;  /* 0x0000003f04087287 */ /* 0x000fe40008000000 */
[----:B------:R-:W-:-:S06]  /*1400*/  ULOP3.LUT UR5, UR38, UR5, URZ, 0x3c, !UPT ;  /* 0x0000000526057292 */ /* 0x000fcc000f8e3c3f */
[----:B01----:R-:W-:-:S07]  /*1410*/  IMAD.U32 R5, RZ, RZ, UR5 ;  /* 0x00000005ff057e24 */ /* 0x003fce000f8e00ff */
.L_x_25:
[----:B01----:R-:W-:Y:S05]  /*1420*/  @!P0 BRA `(.L_x_19) ;  /* 0x0000000000048947 */ /* 0x003fea0003800000 */
[----:B------:R-:W-:Y:S01]  /*1430*/  BPT.TRAP 0x1 ;  /* 0x000000040000795c */ /* 0x000fe20000300000 */
.L_x_19:
[----:B------:R-:W0:Y:S01]  /*1440*/  S2UR UR5, SR_CgaCtaId ;  /* 0x00000000000579c3 */ /* 0x000e220000008800 */
[----:B------:R-:W-:Y:S01]  /*1450*/  UMOV UR4, 0x400 ;  /* 0x0000040000047882 */ /* 0x000fe20000000000 */
[----:B------:R-:W-:Y:S01]  /*1460*/  SHF.L.U32 R3, R5, 0x1f, RZ ;  /* 0x0000001f05037819 */ /* 0x000fe200000006ff */
[----:B0-----:R-:W-:-:S04]  /*1470*/  ULEA UR11, UR5, UR4, 0x18 ;  /* 0x00000004050b7291 */ /* 0x001fc8000f8ec03f */
[----:B------:R-:W-:-:S09]  /*1480*/  ULEA UR4, UR8, UR11, 0x3 ;  /* 0x0000000b08047291 */ /* 0x000fd2000f8e183f */
[----:B------:R0:W1:Y:S01]  /*1490*/  SYNCS.PHASECHK.TRANS64.TRYWAIT P1, [UR4], R3 ;  /* 0x00000003ff0075a7 */ /* 0x0000620008020144 */
[----:B------:R-:W-:Y:S05]  /*14a0*/  @!P0 BRA `(.L_x_20) ;  /* 0x0000000000048947 */ /* 0x000fea0003800000 */
[----:B------:R-:W-:Y:S01]  /*14b0*/  BPT.TRAP 0x1 ;  /* 0x000000040000795c */ /* 0x000fe20000300000 */
.L_x_20:
[----:B-1----:R-:W-:Y:S05]  /*14c0*/  @P1 BRA `(.L_x_21) ;  /* 0x0000000000081947 */ /* 0x002fea0003800000 */
[----:B------:R-:W1:Y:S02]  /*14d0*/  SYNCS.PHASECHK.TRANS64.TRYWAIT P1, [UR4], R3 ;  /* 0x00000003ff0075a7 */ /* 0x000e640008020144 */
[----:B-1----:R-:W-:Y:S05]  /*14e0*/  @!P1 BRA `(.L_x_22) ;  /* 0x0000004400749947 */ /* 0x002fea0003800000 */
.L_x_21:
[----:B------:R-:W-:Y:S01]  /*14f0*/  ULEA UR4, UR8, UR41, 0x9 ;  /* 0x0000002908047291 */ /* 0x000fe2000f8e483f */
[----:B------:R-:W-:Y:S01]  /*1500*/  WARPGROUP.ARRIVE ;  /* 0x00000000000079c5 */ /* 0x000fe20000000000 */
[----:B------:R-:W-:Y:S01]  /*1510*/  ULEA UR6, UR8, UR10, 0x8 ;  /* 0x0000000a08067291 */ /* 0x000fe2000f8e403f */
[----:B------:R-:W-:Y:S01]  /*1520*/  UMOV UR5, 0x80000020 ;  /* 0x8000002000057882 */ /* 0x000fe20000000000 */
[----:B------:R-:W-:-:S07]  /*1530*/  UMOV UR7, 0x80000020 ;  /* 0x8000002000077882 */ /* 0x000fce0000000000 */
[----:B------:R-:W-:Y:S01]  /*1540*/  HGMMA.64x64x16.F32.BF16 R24, gdesc[UR4], R24, gsb0 ;  /* 0x00e00000041879f0 */ /* 0x000fe20008001818 */
        /* <DEDUP_REMOVED lines=9> */
[----:B------:R-:W-:Y:S01]  /*15e0*/  BPT.TRAP 0x1 ;  /* 0x000000040000795c */ /* 0x000fe20000300000 */
.L_x_23:
[----:B------:R-:W-:Y:S01]  /*15f0*/  ULEA UR4, UR9, UR11, 0x3 ;  /* 0x0000000b09047291 */ /* 0x000fe2000f8e183f */
[----:B------:R-:W-:-:S03]  /*1600*/  ISETP.GT.U32.AND P1, PT, R19, 0x1, PT ;  /* 0x000000011300780c */ /* 0x000fc60003f24070 */
[----:B------:R-:W-:-:S04]  /*1610*/  UIADD3 UR4, UR4, 0x20, URZ ;  /* 0x0000002004047890 */ /* 0x000fc8000fffe03f */
[----:B------:R-:W-:-:S09]  /*1620*/  UPRMT UR4, URZ, 0x654, UR4 ;  /* 0x000006543f047896 */ /* 0x000fd20008000004 */
[----:B------:R-:W-:Y:S01]  /*1630*/  SYNCS.ARRIVE.TRANS64.RED.A1T0 RZ, [UR4], RZ ;  /* 0x000000ffffff79a7 */ /* 0x000fe20008100404 */
[----:B------:R-:W-:Y:S05]  /*1640*/  @P1 BRA `(.L_x_24) ;  /* 0x0000000000041947 */ /* 0x000fea0003800000 */
[----:B------:R-:W-:Y:S01]  /*1650*/  BPT.TRAP 0x1 ;  /* 0x000000040000795c */ /* 0x000fe20000300000 */
.L_x_24:
[----:B------:R-:W-:Y:S01]  /*1660*/  UIADD3 UR8, UR8, 0x1, URZ ;  /* 0x0000000108087890 */ /* 0x000fe2000fffe03f */
[C---:B------:R-:W-:Y:S01]  /*1670*/  ISETP.GT.AND P1, PT, R0.reuse, 0x1, PT ;  /* 0x000000010000780c */ /* 0x040fe20003f24270 */
[----:B------:R-:W-:Y:S01]  /*1680*/  UIADD3 UR9, UR9, 0x1, URZ ;  /* 0x0000000109097890 */ /* 0x000fe2000fffe03f */
[----:B------:R-:W-:Y:S01]  /*1690*/  VIADD R0, R0, 0xffffffff ;  /* 0xffffffff00007836 */ /* 0x000fe20000000000 */
[----:B------:R-:W-:Y:S02]  /*16a0*/  UISETP.NE.AND UP0, UPT, UR8, 0x4, UPT ;  /* 0x000000040800788c */ /* 0x000fe4000bf05270 */
[----:B------:R-:W-:Y:S02]  /*16b0*/  UISETP.NE.AND UP1, UPT, UR9, 0x4, UPT ;  /* 0x000000040900788c */ /* 0x000fe4000bf25270 */
[----:B------:R-:W-:Y:S02]  /*16c0*/  USEL UR4, URZ, 0x1, UP0 ;  /* 0x000000013f047887 */ /* 0x000fe40008000000 */
[----:B------:R-:W-:-:S02]  /*16d0*/  USEL UR8, UR8, URZ, UP0 ;  /* 0x0000003f08087287 */ /* 0x000fc40008000000 */
[----:B------:R-:W-:Y:S02]  /*16e0*/  USEL UR9, UR9, URZ, UP1 ;  /* 0x0000003f09097287 */ /* 0x000fe40008800000 */
[----:B------:R-:W-:Y:S01]  /*16f0*/  LOP3.LUT R5, R5, UR4, RZ, 0x3c, !PT ;  /* 0x0000000405057c12 */ /* 0x000fe2000f8e3cff */
[----:B------:R-:W-:Y:S09]  /*1700*/  @P1 BRA `(.L_x_25) ;  /* 0xfffffffc00441947 */ /* 0x000ff2000383ffff */
.L_x_18:
[----:B------:R-:W2:Y:S02]  /*1710*/  LDC R0, c[0x0][0x28c] ;  /* 0x0000a300ff007b82 */ /* 0x000ea40000000800 */
[----:B--2---:R-:W-:-:S13]  /*1720*/  ISETP.GE.AND P1, PT, R0, 0x1, PT ;  /* 0x000000010000780c */ /* 0x004fda0003f26270 */
[----:B------:R-:W-:Y:S05]  /*1730*/  @!P1 BRA `(.L_x_26) ;  /* 0x0000000000409947 */ /* 0x000fea0003800000 */
[----:B------:R-:W-:Y:S05]  /*1740*/  @!P0 BRA `(.L_x_27) ;  /* 0x0000000000048947 */ /* 0x000fea0003800000 */
[----:B------:R-:W-:Y:S01]  /*1750*/  BPT.TRAP 0x1 ;  /* 0x000000040000795c */ /* 0x000fe20000300000 */
.L_x_27:
[----:B------:R-:W2:Y:S01]  /*1760*/  S2UR UR6, SR_CgaCtaId ;  /* 0x00000000000679c3 */ /* 0x000ea20000008800 */
[----:B------:R-:W-:Y:S01]  /*1770*/  UISETP.LT.AND UP0, UPT, UR40, 0x1, UPT ;  /* 0x000000012800788c */ /* 0x000fe2000bf01270 */
[----:B------:R-:W-:Y:S01]  /*1780*/  ISETP.GT.U32.AND P0, PT, R19, 0x1, PT ;  /* 0x000000011300780c */ /* 0x000fe20003f04070 */
[----:B------:R-:W-:Y:S02]  /*1790*/  UMOV UR5, 0x400 ;  /* 0x0000040000057882 */ /* 0x000fe40000000000 */
[----:B------:R-:W-:-:S04]  /*17a0*/  USEL UR4, UR40, 0x1, UP0 ;  /* 0x0000000128047887 */ /* 0x000fc80008000000 */
[----:B------:R-:W-:-:S04]  /*17b0*/  UIADD3 UR4, UR39, UR40, -UR4 ;  /* 0x0000002827047290 */ /* 0x000fc8000fffe804 */
[----:B------:R-:W-:-:S04]  /*17c0*/  USHF.L.U32 UR4, UR4, 0x3, URZ ;  /* 0x0000000304047899 */ /* 0x000fc8000800063f */
[----:B------:R-:W-:Y:S02]  /*17d0*/  ULOP3.LUT UR4, UR4, 0x18, URZ, 0xc0, !UPT ;  /* 0x0000001804047892 */ /* 0x000fe4000f8ec03f */
[----:B--2---:R-:W-:-:S04]  /*17e0*/  ULEA UR5, UR6, UR5, 0x18 ;  /* 0x0000000506057291 */ /* 0x004fc8000f8ec03f */
[----:B------:R-:W-:-:S04]  /*17f0*/  UIADD3 UR4, UR5, 0x20, UR4 ;  /* 0x0000002005047890 */ /* 0x000fc8000fffe004 */
[----:B------:R-:W-:-:S09]  /*1800*/  UPRMT UR4, URZ, 0x654, UR4 ;  /* 0x000006543f047896 */ /* 0x000fd20008000004 */
[----:B------:R-:W-:Y:S01]  /*1810*/  SYNCS.ARRIVE.TRANS64.RED.A1T0 RZ, [UR4], RZ ;  /* 0x000000ffffff79a7 */ /* 0x000fe20008100404 */
[----:B------:R-:W-:Y:S05]  /*1820*/  @P0 BRA `(.L_x_26) ;  /* 0x0000000000040947 */ /* 0x000fea0003800000 */
[----:B------:R-:W-:Y:S01]  /*1830*/  BPT.TRAP 0x1 ;  /* 0x000000040000795c */ /* 0x000fe20000300000 */
.L_x_26:
[----:B------:R-:W2:Y:S01]  /*1840*/  LDC R6, c[0x0][0x288] ;  /* 0x0000a200ff067b82 */ /* 0x000ea20000000800 */
[----:B------:R-:W-:Y:S01]  /*1850*/  UIADD3 UR39, UR40, UR39, URZ ;  /* 0x0000002728277290 */ /* 0x000fe2000fffe03f */
[C---:B01----:R-:W-:Y:S01]  /*1860*/  LOP3.LUT R5, R18.reuse, 0x3, RZ, 0xc0, !PT ;  /* 0x0000000312057812 */ /* 0x043fe200078ec0ff */
[----:B------:R-:W-:Y:S01]  /*1870*/  IMAD.SHL.U32 R59, R59, 0x40, RZ ;  /* 0x000000403b3b7824 */ /* 0x000fe200078e00ff */
[----:B------:R-:W-:Y:S01]  /*1880*/  SHF.R.U32.HI R3, RZ, 0x2, R18 ;  /* 0x00000002ff037819 */ /* 0x000fe20000011612 */
[----:B------:R-:W-:Y:S01]  /*1890*/  USHF.R.U32.HI UR4, URZ, 0x2, UR39 ;  /* 0x000000023f047899 */ /* 0x000fe20008011627 */
[C---:B------:R-:W-:Y:S01]  /*18a0*/  LOP3.LUT R4, R18.reuse, 0x60, RZ, 0xc0, !PT ;  /* 0x0000006012047812 */ /* 0x040fe200078ec0ff */
[----:B------:R-:W-:Y:S01]  /*18b0*/  IMAD.SHL.U32 R10, R18, 0x2, RZ ;  /* 0x00000002120a7824 */ /* 0x000fe200078e00ff */
[----:B------:R-:W-:Y:S01]  /*18c0*/  LOP3.LUT R0, R22, 0x1, RZ, 0xc0, !PT ;  /* 0x0000000116007812 */ /* 0x000fe200078ec0ff */
[----:B------:R-:W-:Y:S01]  /*18d0*/  ULOP3.LUT UR4, UR4, 0x1, URZ, 0xc0, !UPT ;  /* 0x0000000104047892 */ /* 0x000fe2000f8ec03f */
[----:B------:R-:W-:Y:S01]  /*18e0*/  LOP3.LUT R3, R3, 0x7, RZ, 0xc0, !PT ;  /* 0x0000000703037812 */ /* 0x000fe200078ec0ff */
[----:B------:R-:W-:Y:S01]  /*18f0*/  ULDC UR8, c[0x0][0x284] ;  /* 0x0000a10000087ab9 */ /* 0x000fe20000000800 */
[----:B------:R-:W-:Y:S01]  /*1900*/  SHF.R.U32.HI R4, RZ, 0x1, R4 ;  /* 0x00000001ff047819 */ /* 0x000fe20000011604 */
[----:B------:R-:W-:Y:S01]  /*1910*/  IMAD.SHL.U32 R8, R0, 0x40, RZ ;  /* 0x0000004000087824 */ /* 0x000fe200078e00ff */
[----:B------:R-:W-:Y:S01]  /*1920*/  UISETP.GT.U32.AND UP1, UPT, UR39, 0x3, UPT ;  /* 0x000000032700788c */ /* 0x000fe2000bf24070 */
[----:B------:R-:W-:Y:S01]  /*1930*/  SHF.R.S32.HI R15, RZ, 0x1f, R57 ;  /* 0x0000001fff0f7819 */ /* 0x000fe20000011439 */
[----:B------:R-:W-:Y:S01]  /*1940*/  UISETP.NE.U32.AND UP0, UPT, UR4, 0x1, UPT ;  /* 0x000000010400788c */ /* 0x000fe2000bf05070 */
[--C-:B------:R-:W-:Y:S01]  /*1950*/  IADD3 R7, RZ, -R4, -R3.reuse ;  /* 0x80000004ff077210 */ /* 0x100fe20007ffe803 */
[----:B------:R-:W-:Y:S01]  /*1960*/  ULDC.64 UR6, c[0x0][0x5d0] ;  /* 0x0001740000067ab9 */ /* 0x000fe20000000a00 */
[----:B------:R-:W-:Y:S01]  /*1970*/  LOP3.LUT R10, R59, 0x6, R10, 0xf8, !PT ;  /* 0x000000063b0a7812 */ /* 0x000fe200078ef80a */
[----:B------:R-:W-:Y:S01]  /*1980*/  UISETP.LT.U32.AND UP1, UPT, UR40, 0x4, UP1 ;  /* 0x000000042800788c */ /* 0x000fe20008f21070 */
[----:B------:R-:W-:Y:S01]  /*1990*/  LOP3.LUT R3, R8, 0x40, R3, 0xe2, !PT ;  /* 0x0000004008037812 */ /* 0x000fe200078ee203 */
[----:B------:R-:W-:Y:S01]  /*19a0*/  UISETP.GT.U32.AND UP0, UPT, UR40, 0x3, !UP0 ;  /* 0x000000032800788c */ /* 0x000fe2000c704070 */
[----:B------:R-:W-:Y:S01]  /*19b0*/  SHF.R.S32.HI R11, RZ, 0x1f, R10 ;  /* 0x0000001fff0b7819 */ /* 0x000fe2000001140a */
[----:B--2---:R-:W-:Y:S01]  /*19c0*/  IMAD R12, R5, -0x2, R6 ;  /* 0xfffffffe050c7824 */ /* 0x004fe200078e0206 */
[----:B------:R-:W-:Y:S01]  /*19d0*/  ISETP.GE.AND P0, PT, R59, R6, PT ;  /* 0x000000063b00720c */ /* 0x000fe20003f06270 */
[C---:B------:R-:W-:Y:S01]  /*19e0*/  IMAD.SHL.U32 R5, R58.reuse, 0x80, RZ ;  /* 0x000000803a057824 */ /* 0x040fe200078e00ff */
[----:B------:R-:W-:Y:S01]  /*19f0*/  USEL UR5, URZ, 0x1, !UP1 ;  /* 0x000000013f057887 */ /* 0x000fe2000c800000 */
[----:B------:R-:W-:Y:S01]  /*1a00*/  IMAD R6, R15, UR6, RZ ;  /* 0x000000060f067c24 */ /* 0x000fe2000f8e02ff */
[----:B------:R-:W-:Y:S01]  /*1a10*/  USEL UR4, URZ, 0x1, !UP0 ;  /* 0x000000013f047887 */ /* 0x000fe2000c000000 */
[----:B------:R-:W-:Y:S01]  /*1a20*/  IMAD.WIDE R8, R58, 0x80, RZ ;  /* 0x000000803a087825 */ /* 0x000fe200078e02ff */
[----:B------:R-:W-:Y:S01]  /*1a30*/  ISETP.GE.OR P0, PT, R5, UR8, P0 ;  /* 0x0000000805007c0c */ /* 0x000fe20008706670 */
[----:B------:R-:W-:-:S02]  /*1a40*/  ULOP3.LUT UR39, UR39, 0x3, URZ, 0xc0, !UPT ;  /* 0x0000000327277892 */ /* 0x000fc4000f8ec03f */
[----:B------:R-:W-:Y:S01]  /*1a50*/  IMAD R0, R0, -0x40, R7 ;  /* 0xffffffc000007824 */ /* 0x000fe200078e0207 */
[----:B------:R-:W-:Y:S01]  /*1a60*/  LOP3.LUT R73, R8, R3, R4, 0xfe, !PT ;  /* 0x0000000308497212 */ /* 0x000fe200078efe04 */
[C---:B------:R-:W-:Y:S01]  /*1a70*/  IMAD R13, R57.reuse, UR7, R6 ;  /* 0x00000007390d7c24 */ /* 0x040fe2000f8e0206 */
[----:B------:R-:W-:Y:S01]  /*1a80*/  ULOP3.LUT UR38, UR4, UR38, UR5, 0x96, !UPT ;  /* 0x0000002604267292 */ /* 0x000fe2000f8e9605 */
[----:B------:R-:W-:Y:S01]  /*1a90*/  IMAD.WIDE.U32 R6, R57, UR6, R10 ;  /* 0x0000000639067c25 */ /* 0x000fe2000f8e000a */
[----:B------:R-:W-:-:S03]  /*1aa0*/  IADD3 R3, -R5, UR8, R0 ;  /* 0x0000000805037c10 */ /* 0x000fc6000fffe100 */
[----:B------:R-:W-:Y:S02]  /*1ab0*/  IMAD.IADD R7, R7, 0x1, R13 ;  /* 0x0000000107077824 */ /* 0x000fe400078e020d */
[----:B------:R-:W-:Y:S02]  /*1ac0*/  IMAD.IADD R4, R12, 0x1, -R59 ;  /* 0x000000010c047824 */ /* 0x000fe400078e0a3b */
[----:B------:R-:W-:Y:S01]  /*1ad0*/  IMAD.MOV.U32 R0, RZ, RZ, -0x1 ;  /* 0xffffffffff007424 */ /* 0x000fe200078e00ff */
[----:B------:R-:W-:Y:S06]  /*1ae0*/  @P0 BRA `(.L_x_28) ;  /* 0x0000002000a40947 */ /* 0x000fec0003800000 */
[----:B------:R-:W0:Y:S01]  /*1af0*/  LDC.64 R66, c[0x0][0x5c8] ;  /* 0x00017200ff427b82 */ /* 0x000e220000000a00 */
[----:B-----5:R-:W-:Y:S01]  /*1b00*/  FSETP.NEU.AND P0, PT, R56, RZ, PT ;  /* 0x000000ff3800720b */ /* 0x020fe20003f0d000 */
[----:B------:R-:W-:Y:S01]  /*1b10*/  BSSY B0, `(.L_x_28) ;  /* 0x0000226000007945 */ /* 0x000fe20003800000 */
[----:B------:R-:W-:-:S04]  /*1b20*/  ISETP.GT.AND P2, PT, R4, RZ, PT ;  /* 0x000000ff0400720c */ /* 0x000fc80003f44270 */
[----:B------:R-:W-:Y:S01]  /*1b30*/  ISETP.GT.AND P1, PT, R3, RZ, P2 ;  /* 0x000000ff0300720c */ /* 0x000fe20001724270 */
[-C--:B0-----:R-:W-:Y:S02]  /*1b40*/  IMAD R12, R9, R66.reuse, RZ ;  /* 0x00000042090c7224 */ /* 0x081fe400078e02ff */
[----:B------:R-:W-:-:S04]  /*1b50*/  IMAD.WIDE.U32 R58, R73, R66, R6 ;  /* 0x00000042493a7225 */ /* 0x000fc800078e0006 */
[----:B------:R-:W-:-:S04]  /*1b60*/  IMAD R5, R73, R67, R12 ;  /* 0x0000004349057224 */ /* 0x000fc800078e020c */
[----:B------:R-:W-:Y:S01]  /*1b70*/  IMAD.IADD R75, R59, 0x1, R5 ;  /* 0x000000013b4b7824 */ /* 0x000fe200078e0205 */
[----:B------:R-:W-:Y:S06]  /*1b80*/  @!P0 BRA `(.L_x_29) ;  /* 0x0000001400e88947 */ /* 0x000fec0003800000 */
[----:B------:R-:W0:Y:S01]  /*1b90*/  LDC.64 R64, c[0x0][0x5b8] ;  /* 0x00016e00ff407b82 */ /* 0x000e220000000a00 */
[----:B------:R-:W-:-:S07]  /*1ba0*/  ULDC.64 UR4, c[0x0][0x5c0] ;  /* 0x0001700000047ab9 */ /* 0x000fce0000000a00 */
[----:B------:R-:W1:Y:S08]  /*1bb0*/  LDC.64 R68, c[0x0][0x5b0] ;  /* 0x00016c00ff447b82 */ /* 0x000e700000000a00 */
[----:B------:R-:W2:Y:S01]  /*1bc0*/  LDC.64 R70, c[0x0][0x5a8] ;  /* 0x00016a00ff467b82 */ /* 0x000ea20000000a00 */
[-C--:B0-----:R-:W-:Y:S02]  /*1bd0*/  IMAD R6, R15, R64.reuse, RZ ;  /* 0x000000400f067224 */ /* 0x081fe400078e02ff */
[----:B------:R-:W-:-:S04]  /*1be0*/  IMAD.WIDE.U32 R60, R57, R64, R10 ;  /* 0x00000040393c7225 */ /* 0x000fc800078e000a */
[----:B------:R-:W-:Y:S02]  /*1bf0*/  IMAD R63, R57, R65, R6 ;  /* 0x00000041393f7224 */ /* 0x000fe400078e0206 */
[-C--:B-1----:R-:W-:Y:S02]  /*1c00*/  IMAD R8, R9, R68.reuse, RZ ;  /* 0x0000004409087224 */ /* 0x082fe400078e02ff */
[----:B------:R-:W-:Y:S02]  /*1c10*/  IMAD.IADD R13, R61, 0x1, R63 ;  /* 0x000000013d0d7824 */ /* 0x000fe400078e023f */
[----:B------:R-:W-:Y:S02]  /*1c20*/  IMAD.MOV.U32 R12, RZ, RZ, R60 ;  /* 0x000000ffff0c7224 */ /* 0x000fe400078e003c */
[C---:B------:R-:W-:Y:S02]  /*1c30*/  IMAD R65, R73.reuse, R69, R8 ;  /* 0x0000004549417224 */ /* 0x040fe400078e0208 */
[----:B------:R-:W-:-:S04]  /*1c40*/  IMAD.WIDE.U32 R6, R73, R68, R12 ;  /* 0x0000004449067225 */ /* 0x000fc800078e000c */
[----:B------:R-:W-:Y:S01]  /*1c50*/  IMAD.IADD R5, R7, 0x1, R65 ;  /* 0x0000000107057824 */ /* 0x000fe200078e0241 */
[----:B--2---:R-:W-:-:S04]  /*1c60*/  LEA R14, P0, R6, R70, 0x1 ;  /* 0x00000046060e7211 */ /* 0x004fc800078008ff */
[----:B------:R-:W-:-:S05]  /*1c70*/  LEA.HI.X R15, R6, R71, R5, 0x1, P0 ;  /* 0x00000047060f7211 */ /* 0x000fca00000f0c05 */
[----:B------:R0:W2:Y:S01]  /*1c80*/  @P1 LDG.E.LTC128B.U16 R5, desc[UR36][R14.64] ;  /* 0x000000240e051981 */ /* 0x0000a2000c1e1520 */
[----:B------:R-:W-:Y:S01]  /*1c90*/  LEA R8, P0, R58, UR4, 0x1 ;  /* 0x000000043a087c11 */ /* 0x000fe2000f8008ff */
[----:B------:R-:W-:Y:S01]  /*1ca0*/  IMAD.WIDE.U32 R6, R73, R68, R10 ;  /* 0x0000004449067225 */ /* 0x000fe200078e000a */
[----:B------:R-:W-:Y:S03]  /*1cb0*/  BSSY B1, `(.L_x_30) ;  /* 0x0000012000017945 */ /* 0x000fe60003800000 */
[----:B------:R-:W-:Y:S02]  /*1cc0*/  IMAD.IADD R7, R65, 0x1, R7 ;  /* 0x0000000141077824 */ /* 0x000fe400078e0207 */
[----:B------:R-:W-:Y:S01]  /*1cd0*/  IMAD.WIDE.U32 R20, R57, R64, R6 ;  /* 0x0000004039147225 */ /* 0x000fe200078e0006 */
[----:B0-----:R-:W-:-:S03]  /*1ce0*/  SHF.L.U64.HI R15, R68, 0x3, R69 ;  /* 0x00000003440f7819 */ /* 0x001fc60000010245 */
[----:B------:R-:W-:Y:S01]  /*1cf0*/  IMAD.IADD R7, R63, 0x1, R21 ;  /* 0x000000013f077824 */ /* 0x000fe200078e0215 */
[----:B------:R-:W-:Y:S01]  /*1d00*/  LEA R6, P4, R20, R70, 0x1 ;  /* 0x0000004614067211 */ /* 0x000fe200078808ff */
[----:B------:R-:W-:-:S03]  /*1d10*/  IMAD.SHL.U32 R14, R68, 0x8, RZ ;  /* 0x00000008440e7824 */ /* 0x000fc600078e00ff */
[----:B------:R-:W-:Y:S01]  /*1d20*/  LEA.HI.X R7, R20, R71, R7, 0x1, P4 ;  /* 0x0000004714077211 */ /* 0x000fe200020f0c07 */
[----:B--2---:R-:W-:-:S04]  /*1d30*/  IMAD.U32 R9, R5, 0x10000, RZ ;  /* 0x0001000005097824 */ /* 0x004fc800078e00ff */
[----:B------:R-:W-:-:S04]  /*1d40*/  FMUL R9, R9, R56 ;  /* 0x0000003809097220 */ /* 0x000fc80000400000 */
[----:B------:R-:W-:Y:S01]  /*1d50*/  FFMA R24, R24, R23, R9 ;  /* 0x0000001718187223 */ /* 0x000fe20000000009 */
[----:B------:R-:W-:Y:S02]  /*1d60*/  LEA.HI.X R9, R58, UR5, R75, 0x1, P0 ;  /* 0x000000053a097c11 */ /* 0x000fe400080f0c4b */
[----:B------:R-:W-:Y:S02]  /*1d70*/  ISETP.GT.AND P0, PT, R4, 0x1, PT ;  /* 0x000000010400780c */ /* 0x000fe40003f04270 */
[----:B------:R-:W-:Y:S02]  /*1d80*/  F2FP.BF16.F32.PACK_AB R24, RZ, R24 ;  /* 0x00000018ff18723e */ /* 0x000fe400000010ff */
[----:B------:R-:W-:-:S03]  /*1d90*/  ISETP.GT.AND P3, PT, R3, RZ, P0 ;  /* 0x000000ff0300720c */ /* 0x000fc60000764270 */
[----:B------:R0:W-:Y:S10]  /*1da0*/  @P1 STG.E.U16 desc[UR36][R8.64], R24 ;  /* 0x0000001808001986 */ /* 0x0001f4000c101524 */
[----:B------:R-:W-:Y:S05]  /*1db0*/  @!P3 BRA `(.L_x_31) ;  /* 0x000000000004b947 */ /* 0x000fea0003800000 */
[----:B------:R1:W5:Y:S02]  /*1dc0*/  LDG.E.LTC128B.U16 R5, desc[UR36][R6.64+0x2] ;  /* 0x0000022406057981 */ /* 0x000364000c1e1520 */
.L_x_31:
[----:B------:R-:W-:Y:S05]  /*1dd0*/  BSYNC B1 ;  /* 0x0000000000017941 */ /* 0x000fea0003800000 */
.L_x_30:
[----:B-----5:R-:W-:Y:S01]  /*1de0*/  IMAD.U32 R59, R5, 0x10000, RZ ;  /* 0x00010000053b7824 */ /* 0x020fe200078e00ff */
[----:B------:R-:W-:Y:S01]  /*1df0*/  ISETP.GT.AND P2, PT, R3, 0x8, P2 ;  /* 0x000000080300780c */ /* 0x000fe20001744270 */
[----:B------:R-:W-:Y:S01]  /*1e00*/  IMAD.WIDE.U32 R20, R73, R68, R14 ;  /* 0x0000004449147225 */ /* 0x000fe200078e000e */
[----:B0-----:R-:W-:-:S03]  /*1e10*/  PRMT R24, R5, 0x7610, R24 ;  /* 0x0000761005187816 */ /* 0x001fc60000000018 */
[----:B------:R-:W-:Y:S01]  /*1e20*/  FMUL R12, R59, R56 ;  /* 0x000000383b0c7220 */ /* 0x000fe20000400000 */
[----:B------:R-:W-:Y:S01]  /*1e30*/  IMAD.IADD R65, R65, 0x1, R21 ;  /* 0x0000000141417824 */ /* 0x000fe200078e0215 */
[----:B------:R-:W-:Y:S02]  /*1e40*/  IADD3 R60, P1, R60, R20, RZ ;  /* 0x000000143c3c7210 */ /* 0x000fe40007f3e0ff */
[----:B------:R-:W-:-:S03]  /*1e50*/  FFMA R12, R25, R23, R12 ;  /* 0x00000017190c7223 */ /* 0x000fc6000000000c */
[----:B------:R-:W-:Y:S02]  /*1e60*/  IMAD.X R13, R65, 0x1, R13, P1 ;  /* 0x00000001410d7824 */ /* 0x000fe400008e060d */
[----:B------:R-:W-:Y:S02]  /*1e70*/  F2FP.BF16.F32.PACK_AB R12, RZ, R12 ;  /* 0x0000000cff0c723e */ /* 0x000fe400000010ff */
[----:B------:R-:W-:Y:S02]  /*1e80*/  LEA R14, P1, R60, R70, 0x1 ;  /* 0x000000463c0e7211 */ /* 0x000fe400078208ff */
[----:B------:R-:W-:Y:S02]  /*1e90*/  PRMT R21, R12, 0x7610, R21 ;  /* 0x000076100c157816 */ /* 0x000fe40000000015 */
[----:B------:R-:W-:-:S03]  /*1ea0*/  LEA.HI.X R15, R60, R71, R13, 0x1, P1 ;  /* 0x000000473c0f7211 */ /* 0x000fc600008f0c0d */
[----:B------:R0:W-:Y:S04]  /*1eb0*/  @P3 STG.E.U16 desc[UR36][R8.64+0x2], R21 ;  /* 0x0000021508003986 */ /* 0x0001e8000c101524 */
[----:B------:R-:W2:Y:S01]  /*1ec0*/  @P2 LDG.E.LTC128B.U16 R24, desc[UR36][R14.64] ;  /* 0x000000240e182981 */ /* 0x000ea2000c1e1520 */
[----:B------:R-:W-:Y:S01]  /*1ed0*/  IADD3 R20, P1, R10, R20, RZ ;  /* 0x000000140a147210 */ /* 0x000fe20007f3e0ff */
[----:B------:R-:W-:Y:S01]  /*1ee0*/  BSSY B1, `(.L_x_32) ;  /* 0x0000011000017945 */ /* 0x000fe20003800000 */
[C---:B------:R-:W-:Y:S02]  /*1ef0*/  SHF.L.U64.HI R13, R66.reuse, 0x4, R67 ;  /* 0x00000004420d7819 */ /* 0x040fe40000010243 */
[----:B------:R-:W-:Y:S01]  /*1f00*/  ISETP.GT.AND P0, PT, R3, 0x8, P0 ;  /* 0x000000080300780c */ /* 0x000fe20000704270 */
[----:B0-----:R-:W-:Y:S01]  /*1f10*/  IMAD.X R21, R11, 0x1, R65, P1 ;  /* 0x000000010b157824 */ /* 0x001fe200008e0641 */
[----:B------:R-:W-:Y:S01]  /*1f20*/  LEA R12, P1, R66, R8, 0x4 ;  /* 0x00000008420c7211 */ /* 0x000fe200078220ff */
[----:B------:R-:W-:-:S04]  /*1f30*/  IMAD.WIDE.U32 R20, R57, R64, R20 ;  /* 0x0000004039147225 */ /* 0x000fc800078e0014 */
[----:B------:R-:W-:Y:S01]  /*1f40*/  IMAD.X R13, R13, 0x1, R9, P1 ;  /* 0x000000010d0d7824 */ /* 0x000fe200008e0609 */
[----:B------:R-:W-:Y:S01]  /*1f50*/  LEA R10, P3, R20, R70, 0x1 ;  /* 0x00000046140a7211 */ /* 0x000fe200078608ff */
[----:B------:R-:W-:-:S05]  /*1f60*/  IMAD.IADD R11, R63, 0x1, R21 ;  /* 0x000000013f0b7824 */ /* 0x000fca00078e0215 */
[----:B------:R-:W-:Y:S01]  /*1f70*/  LEA.HI.X R11, R20, R71, R11, 0x1, P3 ;  /* 0x00000047140b7211 */ /* 0x000fe200018f0c0b */
[----:B--2---:R-:W-:-:S04]  /*1f80*/  IMAD.U32 R5, R24, 0x10000, RZ ;  /* 0x0001000018057824 */ /* 0x004fc800078e00ff */
[----:B------:R-:W-:-:S04]  /*1f90*/  FMUL R5, R5, R56 ;  /* 0x0000003805057220 */ /* 0x000fc80000400000 */
[----:B------:R-:W-:-:S05]  /*1fa0*/  FFMA R5, R26, R23, R5 ;  /* 0x000000171a057223 */ /* 0x000fca0000000005 */
[----:B------:R-:W-:-:S05]  /*1fb0*/  F2FP.BF16.F32.PACK_AB R5, RZ, R5 ;  /* 0x00000005ff05723e */ /* 0x000fca00000010ff */
[----:B------:R0:W-:Y:S01]  /*1fc0*/  @P2 STG.E.U16 desc[UR36][R12.64], R5 ;  /* 0x000000050c002986 */ /* 0x0001e2000c101524 */
[----:B------:R-:W-:Y:S05]  /*1fd0*/  @!P0 BRA `(.L_x_33) ;  /* 0x0000000000048947 */ /* 0x000fea0003800000 */
[----:B------:R2:W5:Y:S02]  /*1fe0*/  LDG.E.LTC128B.U16 R24, desc[UR36][R10.64+0x2] ;  /* 0x000002240a187981 */ /* 0x000564000c1e1520 */
.L_x_33:
[----:B------:R-:W-:Y:S05]  /*1ff0*/  BSYNC B1 ;  /* 0x0000000000017941 */ /* 0x000fea0003800000 */
.L_x_32:
[----:B0----5:R-:W-:Y:S01]  /*2000*/  IMAD.U32 R5, R24, 0x10000, RZ ;  /* 0x0001000018057824 */ /* 0x021fe200078e00ff */
[----:B------:R-:W-:Y:S01]  /*2010*/  ISETP.GT.AND P1, PT, R4, 0x8, PT ;  /* 0x000000080400780c */ /* 0x000fe20003f24270 */
[----:B------:R-:W-:Y:S02]  /*2020*/  BSSY B1, `(.L_x_34) ;  /* 0x0000008000017945 */ /* 0x000fe40003800000 */
[----:B------:R-:W-:Y:S01]  /*2030*/  FMUL R14, R5, R56 ;  /* 0x00000038050e7220 */ /* 0x000fe20000400000 */
[----:B------:R-:W-:-:S03]  /*2040*/  ISETP.GT.AND P2, PT, R3, RZ, P1 ;  /* 0x000000ff0300720c */ /* 0x000fc60000f44270 */
[----:B------:R-:W-:-:S05]  /*2050*/  FFMA R14, R27, R23, R14 ;  /* 0x000000171b0e7223 */ /* 0x000fca000000000e */
[----:B------:R-:W-:-:S05]  /*2060*/  F2FP.BF16.F32.PACK_AB R14, RZ, R14 ;  /* 0x0000000eff0e723e */ /* 0x000fca00000010ff */
[----:B------:R0:W-:Y:S01]  /*2070*/  @P0 STG.E.U16 desc[UR36][R12.64+0x2], R14 ;  /* 0x0000020e0c000986 */ /* 0x0001e2000c101524 */
[----:B------:R-:W-:Y:S05]  /*2080*/  @!P2 BRA `(.L_x_35) ;  /* 0x000000000004a947 */ /* 0x000fea0003800000 */
[----:B------:R3:W5:Y:S02]  /*2090*/  LDG.E.LTC128B.U16 R24, desc[UR36][R6.64+0x10] ;  /* 0x0000102406187981 */ /* 0x000764000c1e1520 */
.L_x_35:
[----:B------:R-:W-:Y:S05]  /*20a0*/  BSYNC B1 ;  /* 0x0000000000017941 */ /* 0x000fea0003800000 */
.L_x_34:
[----:B-----5:R-:W-:Y:S01]  /*20b0*/  IMAD.U32 R5, R24, 0x10000, RZ ;  /* 0x0001000018057824 */ /* 0x020fe200078e00ff */
        /* <DEDUP_REMOVED lines=9> */
.L_x_37:
[----:B------:R-:W-:Y:S05]  /*2150*/  BSYNC B1 ;  /* 0x0000000000017941 */ /* 0x000fea0003800000 */
.L_x_36:
[----:B----45:R-:W-:Y:S01]  /*2160*/  IMAD.U32 R5, R24, 0x10000, RZ ;  /* 0x0001000018057824 */ /* 0x030fe200078e00ff */
[----:B------:R-:W-:Y:S01]  /*2170*/  ISETP.GT.AND P1, PT, R3, 0x8, P1 ;  /* 0x000000080300780c */ /* 0x000fe20000f24270 */
[----:B------:R-:W-:Y:S02]  /*2180*/  BSSY B1, `(.L_x_38) ;  /* 0x0000007000017945 */ /* 0x000fe40003800000 */
[----:B0-----:R-:W-:-:S04]  /*2190*/  FMUL R14, R5, R56 ;  /* 0x00000038050e7220 */ /* 0x001fc80000400000 */
[----:B------:R-:W-:-:S05]  /*21a0*/  FFMA R14, R29, R23, R14 ;  /* 0x000000171d0e7223 */ /* 0x000fca000000000e */
[----:B------:R-:W-:-:S05]  /*21b0*/  F2FP.BF16.F32.PACK_AB R14, RZ, R14 ;  /* 0x0000000eff0e723e */ /* 0x000fca00000010ff */
[----:B------:R0:W-:Y:S01]  /*21c0*/  @P3 STG.E.U16 desc[UR36][R8.64+0x12], R14 ;  /* 0x0000120e08003986 */ /* 0x0001e2000c101524 */
[----:B------:R-:W-:Y:S05]  /*21d0*/  @!P1 BRA `(.L_x_39) ;  /* 0x0000000000049947 */ /* 0x000fea0003800000 */
[----:B------:R4:W5:Y:S02]  /*21e0*/  LDG.E.LTC128B.U16 R24, desc[UR36][R10.64+0x10] ;  /* 0x000010240a187981 */ /* 0x000964000c1e1520 */
.L_x_39:
[----:B------:R-:W-:Y:S05]  /*21f0*/  BSYNC B1 ;  /* 0x0000000000017941 */ /* 0x000fea0003800000 */
.L_x_38:
[----:B-----5:R-:W-:Y:S01]  /*2200*/  IMAD.U32 R5, R24, 0x10000, RZ ;  /* 0x0001000018057824 */ /* 0x020fe200078e00ff */
[----:B------:R-:W-:Y:S01]  /*2210*/  ISETP.GT.AND P0, PT, R3, 0x8, P0 ;  /* 0x000000080300780c */ /* 0x000fe20000704270 */
[----:B------:R-:W-:Y:S02]  /*2220*/  BSSY B1, `(.L_x_40) ;  /* 0x0000007000017945 */ /* 0x000fe40003800000 */
[----:B------:R-:W-:-:S04]  /*2230*/  FMUL R5, R5, R56 ;  /* 0x0000003805057220 */ /* 0x000fc80000400000 */
[----:B------:R-:W-:-:S05]  /*2240*/  FFMA R5, R30, R23, R5 ;  /* 0x000000171e057223 */ /* 0x000fca0000000005 */
[----:B------:R-:W-:-:S05]  /*2250*/  F2FP.BF16.F32.PACK_AB R5, RZ, R5 ;  /* 0x00000005ff05723e */ /* 0x000fca00000010ff */
[----:B------:R0:W-:Y:S01]  /*2260*/  @P1 STG.E.U16 desc[UR36][R12.64+0x10], R5 ;  /* 0x000010050c001986 */ /* 0x0001e2000c101524 */
[----:B------:R-:W-:Y:S05]  /*2270*/  @!P0 BRA `(.L_x_41) ;  /* 0x0000000000048947 */ /* 0x000fea0003800000 */
[----:B------:R0:W5:Y:S02]  /*2280*/  LDG.E.LTC128B.U16 R24, desc[UR36][R10.64+0x12] ;  /* 0x000012240a187981 */ /* 0x000164000c1e1520 */
.L_x_41:
[----:B------:R-:W-:Y:S05]  /*2290*/  BSYNC B1 ;  /* 0x0000000000017941 */ /* 0x000fea0003800000 */
.L_x_40:
        /* <DEDUP_REMOVED lines=10> */
.L_x_43:
[----:B------:R-:W-:Y:S05]  /*2340*/  BSYNC B1 ;  /* 0x0000000000017941 */ /* 0x000fea0003800000 */
.L_x_42:
        /* <DEDUP_REMOVED lines=10> */
.L_x_45:
[----:B------:R-:W-:Y:S05]  /*23f0*/  BSYNC B1 ;  /* 0x0000000000017941 */ /* 0x000fea0003800000 */
.L_x_44:
[----:B0----5:R-:W-:Y:S01]  /*2400*/  IMAD.U32 R5, R24, 0x10000, RZ ;  /* 0x0001000018057824 */ /* 0x021fe200078e00ff */
        /* <DEDUP_REMOVED lines=8> */
.L_x_47:
[----:B------:R-:W-:Y:S05]  /*2490*/  BSYNC B1 ;  /* 0x0000000000017941 */ /* 0x000fea0003800000 */
.L_x_46:
        /* <DEDUP_REMOVED lines=9> */
.L_x_49:
[----:B------:R-:W-:Y:S05]  /*2530*/  BSYNC B1 ;  /* 0x0000000000017941 */ /* 0x000fea0003800000 */
.L_x_48:
        /* <DEDUP_REMOVED lines=10> */
.L_x_51:
[----:B------:R-:W-:Y:S05]  /*25e0*/  BSYNC B1 ;  /* 0x0000000000017941 */ /* 0x000fea0003800000 */
.L_x_50:
        /* <DEDUP_REMOVED lines=10> */
.L_x_53:
[----:B------:R-:W-:Y:S05]  /*2690*/  BSYNC B1 ;  /* 0x0000000000017941 */ /* 0x000fea0003800000 */
.L_x_52:
        /* <DEDUP_REMOVED lines=9> */
.L_x_55:
[----:B------:R-:W-:Y:S05]  /*2730*/  BSYNC B1 ;  /* 0x0000000000017941 */ /* 0x000fea0003800000 */
.L_x_54:
        /* <DEDUP_REMOVED lines=9> */
.L_x_57:
[----:B------:R-:W-:Y:S05]  /*27d0*/  BSYNC B1 ;  /* 0x0000000000017941 */ /* 0x000fea0003800000 */
.L_x_56:
        /* <DEDUP_REMOVED lines=10> */
.L_x_59:
[----:B------:R-:W-:Y:S05]  /*2880*/  BSYNC B1 ;  /* 0x0000000000017941 */ /* 0x000fea0003800000 */
.L_x_58:
        /* <DEDUP_REMOVED lines=10> */
.L_x_61:
[----:B------:R-:W-:Y:S05]  /*2930*/  BSYNC B1 ;  /* 0x0000000000017941 */ /* 0x000fea0003800000 */
.L_x_60:
        /* <DEDUP_REMOVED lines=9> */
.L_x_63:
[----:B------:R-:W-:Y:S05]  /*29d0*/  BSYNC B1 ;  /* 0x0000000000017941 */ /* 0x000fea0003800000 */
.L_x_62:
        /* <DEDUP_REMOVED lines=9> */
.L_x_65:
[----:B------:R-:W-:Y:S05]  /*2a70*/  BSYNC B1 ;  /* 0x0000000000017941 */ /* 0x000fea0003800000 */
.L_x_64:
        /* <DEDUP_REMOVED lines=10> */
.L_x_67:
[----:B------:R-:W-:Y:S05]  /*2b20*/  BSYNC B1 ;  /* 0x0000000000017941 */ /* 0x000fea0003800000 */
.L_x_66:
        /* <DEDUP_REMOVED lines=10> */
.L_x_69:
[----:B------:R-:W-:Y:S05]  /*2bd0*/  BSYNC B1 ;  /* 0x0000000000017941 */ /* 0x000fea0003800000 */
.L_x_68:
        /* <DEDUP_REMOVED lines=9> */
.L_x_71:
[----:B------:R-:W-:Y:S05]  /*2c70*/  BSYNC B1 ;  /* 0x0000000000017941 */ /* 0x000fea0003800000 */
.L_x_70:
        /* <DEDUP_REMOVED lines=9> */
.L_x_73:
[----:B------:R-:W-:Y:S05]  /*2d10*/  BSYNC B1 ;  /* 0x0000000000017941 */ /* 0x000fea0003800000 */
.L_x_72:
        /* <DEDUP_REMOVED lines=10> */
.L_x_75:
[----:B------:R-:W-:Y:S05]  /*2dc0*/  BSYNC B1 ;  /* 0x0000000000017941 */ /* 0x000fea0003800000 */
.L_x_74:
        /* <DEDUP_REMOVED lines=10> */
.L_x_77:
[----:B------:R-:W-:Y:S05]  /*2e70*/  BSYNC B1 ;  /* 0x0000000000017941 */ /* 0x000fea0003800000 */
.L_x_76:
        /* <DEDUP_REMOVED lines=9> */
.L_x_79:
[----:B------:R-:W-:Y:S05]  /*2f10*/  BSYNC B1 ;  /* 0x0000000000017941 */ /* 0x000fea0003800000 */
.L_x_78:
        /* <DEDUP_REMOVED lines=9> */
.L_x_81:
[----:B------:R-:W-:Y:S05]  /*2fb0*/  BSYNC B1 ;  /* 0x0000000000017941 */ /* 0x000fea0003800000 */
.L_x_80:
        /* <DEDUP_REMOVED lines=10> */
.L_x_83:
[----:B------:R-:W-:Y:S05]  /*3060*/  BSYNC B1 ;  /* 0x0000000000017941 */ /* 0x000fea0003800000 */
.L_x_82:
[----:B-----5:R-:W-:Y:S01]  /*3070*/  IMAD.U32 R5, R24, 0x10000, RZ ;  /* 0x0001000018057824 */ /* 0x020fe200078e00ff */
[----:B------:R-:W-:Y:S01]  /*3080*/  ISETP.GT.AND P0, PT, R4, 0x39, PT ;  /* 0x000000390400780c */ /* 0x000fe20003f04270 */
[----:B------:R-:W-:Y:S01]  /*3090*/  @P2 IMAD.MOV.U32 R4, RZ, RZ, R8 ;  /* 0x000000ffff042224 */ /* 0x000fe200078e0008 */
[----:B------:R-:W-:Y:S01]  /*30a0*/  BSSY B1, `(.L_x_84) ;  /* 0x000000a000017945 */ /* 0x000fe20003800000 */
[----:B------:R-:W-:Y:S01]  /*30b0*/  FMUL R5, R5, R56 ;  /* 0x0000003805057220 */ /* 0x000fe20000400000 */
[----:B------:R-:W-:-:S03]  /*30c0*/  ISETP.GT.AND P3, PT, R3, RZ, P0 ;  /* 0x000000ff0300720c */ /* 0x000fc60000764270 */
[----:B------:R-:W-:-:S05]  /*30d0*/  FFMA R5, R52, R23, R5 ;  /* 0x0000001734057223 */ /* 0x000fca0000000005 */
[----:B------:R-:W-:-:S04]  /*30e0*/  F2FP.BF16.F32.PACK_AB R5, RZ, R5 ;  /* 0x00000005ff05723e */ /* 0x000fc800000010ff */
[----:B0-----:R-:W-:Y:S01]  /*30f0*/  PRMT R14, R5, 0x7610, R14 ;  /* 0x00007610050e7816 */ /* 0x001fe2000000000e */
[----:B------:R-:W-:-:S05]  /*3100*/  @P2 IMAD.MOV.U32 R5, RZ, RZ, R9 ;  /* 0x000000ffff052224 */ /* 0x000fca00078e0009 */
[----:B------:R0:W-:Y:S01]  /*3110*/  @P2 STG.E.U16 desc[UR36][R4.64+0x70], R14 ;  /* 0x0000700e04002986 */ /* 0x0001e2000c101524 */
[----:B------:R-:W-:Y:S05]  /*3120*/  @!P3 BRA `(.L_x_85) ;  /* 0x000000000004b947 */ /* 0x000fea0003800000 */
[----:B------:R0:W5:Y:S02]  /*3130*/  LDG.E.LTC128B.U16 R24, desc[UR36][R6.64+0x72] ;  /* 0x0000722406187981 */ /* 0x000164000c1e1520 */
.L_x_85:
[----:B------:R-:W-:Y:S05]  /*3140*/  BSYNC B1 ;  /* 0x0000000000017941 */ /* 0x000fea0003800000 */
.L_x_84:
        /* <DEDUP_REMOVED lines=9> */
.L_x_87:
[----:B------:R-:W-:Y:S05]  /*31e0*/  BSYNC B1 ;  /* 0x0000000000017941 */ /* 0x000fea0003800000 */
.L_x_86:
[----:B-----5:R-:W-:Y:S01]  /*31f0*/  IMAD.U32 R5, R24, 0x10000, RZ ;  /* 0x0001000018057824 */ /* 0x020fe200078e00ff */
[----:B------:R-:W-:Y:S01]  /*3200*/  ISETP.GT.AND P0, PT, R3, 0x8, P0 ;  /* 0x000000080300780c */ /* 0x000fe20000704270 */
[----:B0-----:R-:W-:Y:S01]  /*3210*/  @P1 IMAD.MOV.U32 R4, RZ, RZ, R12 ;  /* 0x000000ffff041224 */ /* 0x001fe200078e000c */
[----:B------:R-:W-:Y:S01]  /*3220*/  BSSY B1, `(.L_x_88) ;  /* 0x0000009000017945 */ /* 0x000fe20003800000 */
[----:B------:R-:W-:-:S04]  /*3230*/  FMUL R5, R5, R56 ;  /* 0x0000003805057220 */ /* 0x000fc80000400000 */
[----:B------:R-:W-:-:S05]  /*3240*/  FFMA R5, R54, R23, R5 ;  /* 0x0000001736057223 */ /* 0x000fca0000000005 */
[----:B------:R-:W-:-:S04]  /*3250*/  F2FP.BF16.F32.PACK_AB R5, RZ, R5 ;  /* 0x00000005ff05723e */ /* 0x000fc800000010ff */
[----:B-1-3--:R-:W-:Y:S01]  /*3260*/  PRMT R6, R5, 0x7610, R6 ;  /* 0x0000761005067816 */ /* 0x00afe20000000006 */
[----:B------:R-:W-:-:S05]  /*3270*/  @P1 IMAD.MOV.U32 R5, RZ, RZ, R13 ;  /* 0x000000ffff051224 */ /* 0x000fca00078e000d */
[----:B------:R0:W-:Y:S01]  /*3280*/  @P1 STG.E.U16 desc[UR36][R4.64+0x70], R6 ;  /* 0x0000700604001986 */ /* 0x0001e2000c101524 */
[----:B------:R-:W-:Y:S05]  /*3290*/  @!P0 BRA `(.L_x_89) ;  /* 0x0000000000048947 */ /* 0x000fea0003800000 */
[----:B------:R1:W5:Y:S02]  /*32a0*/  LDG.E.LTC128B.U16 R24, desc[UR36][R10.64+0x72] ;  /* 0x000072240a187981 */ /* 0x000364000c1e1520 */
.L_x_89:
[----:B------:R-:W-:Y:S05]  /*32b0*/  BSYNC B1 ;  /* 0x0000000000017941 */ /* 0x000fea0003800000 */
.L_x_88:
[----:B------:R-:W-:Y:S05]  /*32c0*/  @!P0 BRA `(.L_x_90) ;  /* 0x0000000800a88947 */ /* 0x000fea0003800000 */
[----:B-----5:R-:W-:-:S04]  /*32d0*/  IMAD.U32 R3, R24, 0x10000, RZ ;  /* 0x0001000018037824 */ /* 0x020fc800078e00ff */
[----:B0-----:R-:W-:-:S04]  /*32e0*/  FMUL R4, R3, R56 ;  /* 0x0000003803047220 */ /* 0x001fc80000400000 */
[----:B------:R-:W-:-:S05]  /*32f0*/  FFMA R4, R55, R23, R4 ;  /* 0x0000001737047223 */ /* 0x000fca0000000004 */
[----:B------:R-:W-:-:S05]  /*3300*/  F2FP.BF16.F32.PACK_AB R4, RZ, R4 ;  /* 0x00000004ff04723e */ /* 0x000fca00000010ff */
[----:B------:R3:W-:Y:S01]  /*3310*/  STG.E.U16 desc[UR36][R12.64+0x72], R4 ;  /* 0x000072040c007986 */ /* 0x0007e2000c101524 */
[----:B------:R-:W-:Y:S05]  /*3320*/  BRA `(.L_x_90) ;  /* 0x0000000800907947 */ /* 0x000fea0003800000 */
.L_x_29:
[----:B------:R-:W-:Y:S01]  /*3330*/  ISETP.GT.AND P0, PT, R4, 0x1, PT ;  /* 0x000000010400780c */ /* 0x000fe20003f04270 */
[----:B------:R-:W-:Y:S01]  /*3340*/  ULDC.64 UR4, c[0x0][0x5c0] ;  /* 0x0001700000047ab9 */ /* 0x000fe20000000a00 */
[-C--:B------:R-:W-:Y:S01]  /*3350*/  FMUL R24, R24, R23.reuse ;  /* 0x0000001718187220 */ /* 0x080fe20000400000 */
[-C--:B------:R-:W-:Y:S01]  /*3360*/  FMUL R25, R25, R23.reuse ;  /* 0x0000001719197220 */ /* 0x080fe20000400000 */
[----:B------:R-:W-:Y:S01]  /*3370*/  ISETP.GT.AND P3, PT, R3, RZ, P0 ;  /* 0x000000ff0300720c */ /* 0x000fe20000764270 */
[-C--:B------:R-:W-:Y:S01]  /*3380*/  FMUL R26, R26, R23.reuse ;  /* 0x000000171a1a7220 */ /* 0x080fe20000400000 */
[----:B------:R-:W-:Y:S01]  /*3390*/  LEA R6, P4, R58, UR4, 0x1 ;  /* 0x000000043a067c11 */ /* 0x000fe2000f8808ff */
[-C--:B------:R-:W-:Y:S01]  /*33a0*/  FMUL R27, R27, R23.reuse ;  /* 0x000000171b1b7220 */ /* 0x080fe20000400000 */
[----:B------:R-:W-:Y:S01]  /*33b0*/  F2FP.BF16.F32.PACK_AB R24, RZ, R24 ;  /* 0x00000018ff18723e */ /* 0x000fe200000010ff */
[-C--:B------:R-:W-:Y:S01]  /*33c0*/  FMUL R28, R28, R23.reuse ;  /* 0x000000171c1c7220 */ /* 0x080fe20000400000 */
[----:B------:R-:W-:Y:S01]  /*33d0*/  LEA.HI.X R7, R58, UR5, R75, 0x1, P4 ;  /* 0x000000053a077c11 */ /* 0x000fe2000a0f0c4b */
[----:B------:R-:W-:Y:S01]  /*33e0*/  FMUL R29, R29, R23 ;  /* 0x000000171d1d7220 */ /* 0x000fe20000400000 */
[----:B------:R-:W-:Y:S01]  /*33f0*/  F2FP.BF16.F32.PACK_AB R25, RZ, R25 ;  /* 0x00000019ff19723e */ /* 0x000fe200000010ff */
[-C--:B------:R-:W-:Y:S01]  /*3400*/  FMUL R30, R30, R23.reuse ;  /* 0x000000171e1e7220 */ /* 0x080fe20000400000 */
[----:B------:R-:W-:Y:S01]  /*3410*/  SHF.L.U64.HI R67, R66, 0x4, R67 ;  /* 0x0000000442437819 */ /* 0x000fe20000010243 */
[----:B------:R-:W-:Y:S01]  /*3420*/  @P1 STG.E.U16 desc[UR36][R6.64], R24 ;  /* 0x0000001806001986 */ /* 0x000fe2000c101524 */
[----:B------:R-:W-:Y:S01]  /*3430*/  ISETP.GT.AND P1, PT, R4, 0x8, PT ;  /* 0x000000080400780c */ /* 0x000fe20003f24270 */
[-C--:B------:R-:W-:Y:S01]  /*3440*/  FMUL R31, R31, R23.reuse ;  /* 0x000000171f1f7220 */ /* 0x080fe20000400000 */
[C---:B------:R-:W-:Y:S01]  /*3450*/  ISETP.GT.AND P4, PT, R3.reuse, 0x8, P0 ;  /* 0x000000080300780c */ /* 0x040fe20000784270 */
[----:B------:R-:W-:Y:S01]  /*3460*/  @P3 STG.E.U16 desc[UR36][R6.64+0x2], R25 ;  /* 0x0000021906003986 */ /* 0x000fe2000c101524 */
[----:B------:R-:W-:Y:S01]  /*3470*/  LEA R8, P3, R66, R6, 0x4 ;  /* 0x0000000642087211 */ /* 0x000fe200078620ff */
[-C--:B------:R-:W-:Y:S01]  /*3480*/  FMUL R32, R32, R23.reuse ;  /* 0x0000001720207220 */ /* 0x080fe20000400000 */
[----:B------:R-:W-:Y:S01]  /*3490*/  ISETP.GT.AND P2, PT, R3, 0x8, P2 ;  /* 0x000000080300780c */ /* 0x000fe20001744270 */
[-C--:B------:R-:W-:Y:S01]  /*34a0*/  FMUL R33, R33, R23.reuse ;  /* 0x0000001721217220 */ /* 0x080fe20000400000 */
[----:B------:R-:W-:Y:S01]  /*34b0*/  ISETP.GT.AND P0, PT, R4, 0x9, PT ;  /* 0x000000090400780c */ /* 0x000fe20003f04270 */
[----:B------:R-:W-:Y:S01]  /*34c0*/  IMAD.X R9, R67, 0x1, R7, P3 ;  /* 0x0000000143097824 */ /* 0x000fe200018e0607 */
[C---:B------:R-:W-:Y:S01]  /*34d0*/  ISETP.GT.AND P5, PT, R3.reuse, RZ, P1 ;  /* 0x000000ff0300720c */ /* 0x040fe20000fa4270 */
[-C--:B------:R-:W-:Y:S01]  /*34e0*/  FMUL R34, R34, R23.reuse ;  /* 0x0000001722227220 */ /* 0x080fe20000400000 */
[----:B------:R-:W-:Y:S01]  /*34f0*/  ISETP.GT.AND P3, PT, R3, RZ, P0 ;  /* 0x000000ff0300720c */ /* 0x000fe20000764270 */
[-C--:B------:R-:W-:Y:S01]  /*3500*/  FMUL R35, R35, R23.reuse ;  /* 0x0000001723237220 */ /* 0x080fe20000400000 */
[----:B------:R-:W-:Y:S01]  /*3510*/  F2FP.BF16.F32.PACK_AB R26, RZ, R26 ;  /* 0x0000001aff1a723e */ /* 0x000fe200000010ff */
[----:B------:R-:W-:Y:S01]  /*3520*/  FMUL R36, R36, R23 ;  /* 0x0000001724247220 */ /* 0x000fe20000400000 */
[----:B------:R-:W-:Y:S01]  /*3530*/  F2FP.BF16.F32.PACK_AB R27, RZ, R27 ;  /* 0x0000001bff1b723e */ /* 0x000fe200000010ff */
[----:B------:R-:W-:Y:S01]  /*3540*/  FMUL R37, R37, R23 ;  /* 0x0000001725257220 */ /* 0x000fe20000400000 */
[----:B------:R-:W-:Y:S01]  /*3550*/  F2FP.BF16.F32.PACK_AB R28, RZ, R28 ;  /* 0x0000001cff1c723e */ /* 0x000fe200000010ff */
[----:B------:R-:W-:Y:S01]  /*3560*/  @P2 STG.E.U16 desc[UR36][R8.64], R26 ;  /* 0x0000001a08002986 */ /* 0x000fe2000c101524 */
[----:B------:R-:W-:Y:S01]  /*3570*/  F2FP.BF16.F32.PACK_AB R29, RZ, R29 ;  /* 0x0000001dff1d723e */ /* 0x000fe200000010ff */
[-C--:B------:R-:W-:Y:S01]  /*3580*/  FMUL R38, R38, R23.reuse ;  /* 0x0000001726267220 */ /* 0x080fe20000400000 */
[----:B------:R-:W-:Y:S01]  /*3590*/  ISETP.GT.AND P2, PT, R3, 0x8, P1 ;  /* 0x000000080300780c */ /* 0x000fe20000f44270 */
[----:B------:R-:W-:Y:S01]  /*35a0*/  @P4 STG.E.U16 desc[UR36][R8.64+0x2], R27 ;  /* 0x0000021b08004986 */ /* 0x000fe2000c101524 */
[----:B------:R-:W-:Y:S01]  /*35b0*/  ISETP.GT.AND P1, PT, R4, 0x10, PT ;  /* 0x000000100400780c */ /* 0x000fe20003f24270 */
[-C--:B------:R-:W-:Y:S01]  /*35c0*/  FMUL R39, R39, R23.reuse ;  /* 0x0000001727277220 */ /* 0x080fe20000400000 */
[----:B------:R-:W-:Y:S01]  /*35d0*/  F2FP.BF16.F32.PACK_AB R30, RZ, R30 ;  /* 0x0000001eff1e723e */ /* 0x000fe200000010ff */
[----:B------:R-:W-:Y:S01]  /*35e0*/  @P5 STG.E.U16 desc[UR36][R6.64+0x10], R28 ;  /* 0x0000101c06005986 */ /* 0x000fe2000c101524 */
[C---:B------:R-:W-:Y:S01]  /*35f0*/  ISETP.GT.AND P4, PT, R3.reuse, RZ, P1 ;  /* 0x000000ff0300720c */ /* 0x040fe20000f84270 */
[----:B------:R-:W-:Y:S01]  /*3600*/  FMUL R40, R40, R23 ;  /* 0x0000001728287220 */ /* 0x000fe20000400000 */
[----:B------:R-:W-:Y:S01]  /*3610*/  F2FP.BF16.F32.PACK_AB R31, RZ, R31 ;  /* 0x0000001fff1f723e */ /* 0x000fe200000010ff */
[----:B------:R-:W-:Y:S01]  /*3620*/  @P3 STG.E.U16 desc[UR36][R6.64+0x12], R29 ;  /* 0x0000121d06003986 */ /* 0x000fe2000c101524 */
[----:B------:R-:W-:Y:S01]  /*3630*/  ISETP.GT.AND P3, PT, R3, 0x8, P0 ;  /* 0x000000080300780c */ /* 0x000fe20000764270 */
[-C--:B------:R-:W-:Y:S01]  /*3640*/  FMUL R41, R41, R23.reuse ;  /* 0x0000001729297220 */ /* 0x080fe20000400000 */
[----:B------:R-:W-:Y:S01]  /*3650*/  ISETP.GT.AND P0, PT, R4, 0x11, PT ;  /* 0x000000110400780c */ /* 0x000fe20003f04270 */
[----:B------:R-:W-:Y:S01]  /*3660*/  @P2 STG.E.U16 desc[UR36][R8.64+0x10], R30 ;  /* 0x0000101e08002986 */ /* 0x000fe2000c101524 */
[----:B------:R-:W-:Y:S01]  /*3670*/  F2FP.BF16.F32.PACK_AB R32, RZ, R32 ;  /* 0x00000020ff20723e */ /* 0x000fe200000010ff */
[-C--:B------:R-:W-:Y:S01]  /*3680*/  FMUL R42, R42, R23.reuse ;  /* 0x000000172a2a7220 */ /* 0x080fe20000400000 */
[----:B------:R-:W-:Y:S01]  /*3690*/  ISETP.GT.AND P5, PT, R3, RZ, P0 ;  /* 0x000000ff0300720c */ /* 0x000fe200007a4270 */
[-C--:B------:R-:W-:Y:S01]  /*36a0*/  FMUL R43, R43, R23.reuse ;  /* 0x000000172b2b7220 */ /* 0x080fe20000400000 */
[----:B------:R-:W-:Y:S01]  /*36b0*/  ISETP.GT.AND P2, PT, R3, 0x8, P1 ;  /* 0x000000080300780c */ /* 0x000fe20000f44270 */
[-C--:B------:R-:W-:Y:S01]  /*36c0*/  FMUL R44, R44, R23.reuse ;  /* 0x000000172c2c7220 */ /* 0x080fe20000400000 */
[----:B------:R-:W-:Y:S01]  /*36d0*/  ISETP.GT.AND P1, PT, R4, 0x18, PT ;  /* 0x000000180400780c */ /* 0x000fe20003f24270 */
[----:B------:R-:W-:Y:S01]  /*36e0*/  FMUL R45, R45, R23 ;  /* 0x000000172d2d7220 */ /* 0x000fe20000400000 */
[----:B------:R-:W-:Y:S01]  /*36f0*/  F2FP.BF16.F32.PACK_AB R33, RZ, R33 ;  /* 0x00000021ff21723e */ /* 0x000fe200000010ff */
[----:B------:R-:W-:Y:S01]  /*3700*/  @P3 STG.E.U16 desc[UR36][R8.64+0x12], R31 ;  /* 0x0000121f08003986 */ /* 0x000fe2000c101524 */
[C---:B------:R-:W-:Y:S01]  /*3710*/  ISETP.GT.AND P3, PT, R3.reuse, 0x8, P0 ;  /* 0x000000080300780c */ /* 0x040fe20000764270 */
[-C--:B------:R-:W-:Y:S01]  /*3720*/  FMUL R46, R46, R23.reuse ;  /* 0x000000172e2e7220 */ /* 0x080fe20000400000 */
[----:B------:R-:W-:Y:S01]  /*3730*/  ISETP.GT.AND P0, PT, R4, 0x19, PT ;  /* 0x000000190400780c */ /* 0x000fe20003f04270 */
[----:B------:R-:W-:Y:S01]  /*3740*/  @P4 STG.E.U16 desc[UR36][R6.64+0x20], R32 ;  /* 0x0000202006004986 */ /* 0x000fe2000c101524 */
[----:B------:R-:W-:Y:S01]  /*3750*/  ISETP.GT.AND P4, PT, R3, RZ, P1 ;  /* 0x000000ff0300720c */ /* 0x000fe20000f84270 */
[-C--:B------:R-:W-:Y:S01]  /*3760*/  FMUL R47, R47, R23.reuse ;  /* 0x000000172f2f7220 */ /* 0x080fe20000400000 */
[----:B------:R-:W-:Y:S01]  /*3770*/  F2FP.BF16.F32.PACK_AB R34, RZ, R34 ;  /* 0x00000022ff22723e */ /* 0x000fe200000010ff */
[----:B------:R-:W-:Y:S01]  /*3780*/  @P5 STG.E.U16 desc[UR36][R6.64+0x22], R33 ;  /* 0x0000222106005986 */ /* 0x000fe2000c101524 */
[----:B------:R-:W-:Y:S01]  /*3790*/  ISETP.GT.AND P5, PT, R3, RZ, P0 ;  /* 0x000000ff0300720c */ /* 0x000fe200007a4270 */
[----:B------:R-:W-:Y:S01]  /*37a0*/  FMUL R48, R48, R23 ;  /* 0x0000001730307220 */ /* 0x000fe20000400000 */
[----:B------:R-:W-:Y:S01]  /*37b0*/  F2FP.BF16.F32.PACK_AB R35, RZ, R35 ;  /* 0x00000023ff23723e */ /* 0x000fe200000010ff */
[----:B------:R-:W-:Y:S01]  /*37c0*/  @P2 STG.E.U16 desc[UR36][R8.64+0x20], R34 ;  /* 0x0000202208002986 */ /* 0x000fe2000c101524 */
[----:B------:R-:W-:Y:S01]  /*37d0*/  F2FP.BF16.F32.PACK_AB R36, RZ, R36 ;  /* 0x00000024ff24723e */ /* 0x000fe200000010ff */
[-C--:B------:R-:W-:Y:S01]  /*37e0*/  FMUL R49, R49, R23.reuse ;  /* 0x0000001731317220 */ /* 0x080fe20000400000 */
[C---:B------:R-:W-:Y:S01]  /*37f0*/  ISETP.GT.AND P2, PT, R3.reuse, 0x8, P1 ;  /* 0x000000080300780c */ /* 0x040fe20000f44270 */
[----:B------:R-:W-:Y:S01]  /*3800*/  @P3 STG.E.U16 desc[UR36][R8.64+0x22], R35 ;  /* 0x0000222308003986 */ /* 0x000fe2000c101524 */
[----:B------:R-:W-:Y:S01]  /*3810*/  ISETP.GT.AND P1, PT, R4, 0x20, PT ;  /* 0x000000200400780c */ /* 0x000fe20003f24270 */
[----:B------:R-:W-:Y:S01]  /*3820*/  FMUL R50, R50, R23 ;  /* 0x0000001732327220 */ /* 0x000fe20000400000 */
[----:B------:R-:W-:Y:S01]  /*3830*/  F2FP.BF16.F32.PACK_AB R37, RZ, R37 ;  /* 0x00000025ff25723e */ /* 0x000fe200000010ff */
[----:B------:R-:W-:Y:S01]  /*3840*/  @P4 STG.E.U16 desc[UR36][R6.64+0x30], R36 ;  /* 0x0000302406004986 */ /* 0x000fe2000c101524 */
[----:B------:R-:W-:Y:S01]  /*3850*/  ISETP.GT.AND P3, PT, R3, 0x8, P0 ;  /* 0x000000080300780c */ /* 0x000fe20000764270 */
[-C--:B------:R-:W-:Y:S01]  /*3860*/  FMUL R51, R51, R23.reuse ;  /* 0x0000001733337220 */ /* 0x080fe20000400000 */
[----:B------:R-:W-:Y:S01]  /*3870*/  ISETP.GT.AND P0, PT, R4, 0x21, PT ;  /* 0x000000210400780c */ /* 0x000fe20003f04270 */
[----:B------:R-:W-:Y:S01]  /*3880*/  @P5 STG.E.U16 desc[UR36][R6.64+0x32], R37 ;  /* 0x0000322506005986 */ /* 0x000fe2000c101524 */
        /* <DEDUP_REMOVED lines=10> */
[----:B------:R-:W-:-:S02]  /*3930*/  F2FP.BF16.F32.PACK_AB R41, RZ, R41 ;  /* 0x00000029ff29723e */ /* 0x000fc400000010ff */
[C---:B------:R-:W-:Y:S01]  /*3940*/  ISETP.GT.AND P1, PT, R3.reuse, 0x8, P1 ;  /* 0x000000080300780c */ /* 0x040fe20000f24270 */
[----:B------:R-:W-:Y:S01]  /*3950*/  @P3 STG.E.U16 desc[UR36][R8.64+0x32], R39 ;  /* 0x0000322708003986 */ /* 0x000fe2000c101524 */
[C---:B------:R-:W-:Y:S02]  /*3960*/  ISETP.GT.AND P2, PT, R3.reuse, 0x8, P0 ;  /* 0x000000080300780c */ /* 0x040fe40000744270 */
[C---:B------:R-:W-:Y:S01]  /*3970*/  ISETP.GT.AND P0, PT, R4.reuse, 0x29, PT ;  /* 0x000000290400780c */ /* 0x040fe20003f04270 */
[----:B------:R-:W-:Y:S01]  /*3980*/  @P4 STG.E.U16 desc[UR36][R6.64+0x40], R40 ;  /* 0x0000402806004986 */ /* 0x000fe2000c101524 */
[----:B------:R-:W-:Y:S02]  /*3990*/  ISETP.GT.AND P4, PT, R4, 0x28, PT ;  /* 0x000000280400780c */ /* 0x000fe40003f84270 */
[----:B------:R-:W-:Y:S01]  /*39a0*/  F2FP.BF16.F32.PACK_AB R42, RZ, R42 ;  /* 0x0000002aff2a723e */ /* 0x000fe200000010ff */
[----:B------:R-:W-:Y:S01]  /*39b0*/  @P5 STG.E.U16 desc[UR36][R6.64+0x42], R41 ;  /* 0x0000422906005986 */ /* 0x000fe2000c101524 */
[----:B------:R-:W-:-:S02]  /*39c0*/  ISETP.GT.AND P5, PT, R3, RZ, P4 ;  /* 0x000000ff0300720c */ /* 0x000fc400027a4270 */
[C---:B------:R-:W-:Y:S01]  /*39d0*/  ISETP.GT.AND P3, PT, R3.reuse, RZ, P0 ;  /* 0x000000ff0300720c */ /* 0x040fe20000764270 */
[----:B------:R-:W-:Y:S01]  /*39e0*/  @P1 STG.E.U16 desc[UR36][R8.64+0x40], R42 ;  /* 0x0000402a08001986 */ /* 0x000fe2000c101524 */
[----:B------:R-:W-:Y:S02]  /*39f0*/  F2FP.BF16.F32.PACK_AB R43, RZ, R43 ;  /* 0x0000002bff2b723e */ /* 0x000fe400000010ff */
[----:B------:R-:W-:Y:S02]  /*3a00*/  F2FP.BF16.F32.PACK_AB R44, RZ, R44 ;  /* 0x0000002cff2c723e */ /* 0x000fe400000010ff */
[C---:B------:R-:W-:Y:S01]  /*3a10*/  ISETP.GT.AND P4, PT, R3.reuse, 0x8, P4 ;  /* 0x000000080300780c */ /* 0x040fe20002784270 */
[----:B------:R-:W-:Y:S01]  /*3a20*/  @P2 STG.E.U16 desc[UR36][R8.64+0x42], R43 ;  /* 0x0000422b08002986 */ /* 0x000fe2000c101524 */
[----:B------:R-:W-:Y:S02]  /*3a30*/  F2FP.BF16.F32.PACK_AB R45, RZ, R45 ;  /* 0x0000002dff2d723e */ /* 0x000fe400000010ff */
[----:B------:R-:W-:Y:S01]  /*3a40*/  ISETP.GT.AND P2, PT, R4, 0x31, PT ;  /* 0x000000310400780c */ /* 0x000fe20003f44270 */
[----:B------:R-:W-:Y:S01]  /*3a50*/  @P5 STG.E.U16 desc[UR36][R6.64+0x50], R44 ;  /* 0x0000502c06005986 */ /* 0x000fe2000c101524 */
[----:B------:R-:W-:-:S02]  /*3a60*/  ISETP.GT.AND P5, PT, R3, 0x8, P0 ;  /* 0x000000080300780c */ /* 0x000fc400007a4270 */
[C---:B------:R-:W-:Y:S01]  /*3a70*/  ISETP.GT.AND P1, PT, R4.reuse, 0x38, PT ;  /* 0x000000380400780c */ /* 0x040fe20003f24270 */
[----:B------:R-:W-:Y:S01]  /*3a80*/  @P3 STG.E.U16 desc[UR36][R6.64+0x52], R45 ;  /* 0x0000522d06003986 */ /* 0x000fe2000c101524 */
[C---:B------:R-:W-:Y:S02]  /*3a90*/  ISETP.GT.AND P3, PT, R4.reuse, 0x30, PT ;  /* 0x000000300400780c */ /* 0x040fe40003f64270 */
[----:B------:R-:W-:Y:S01]  /*3aa0*/  ISETP.GT.AND P0, PT, R4, 0x39, PT ;  /* 0x000000390400780c */ /* 0x000fe20003f04270 */
[----:B------:R-:W-:Y:S01]  /*3ab0*/  @P4 IMAD.MOV.U32 R4, RZ, RZ, R8 ;  /* 0x000000ffff044224 */ /* 0x000fe200078e0008 */
[----:B------:R-:W-:Y:S01]  /*3ac0*/  F2FP.BF16.F32.PACK_AB R46, RZ, R46 ;  /* 0x0000002eff2e723e */ /* 0x000fe200000010ff */
[----:B------:R-:W-:Y:S01]  /*3ad0*/  @P4 IMAD.MOV.U32 R5, RZ, RZ, R9 ;  /* 0x000000ffff054224 */ /* 0x000fe200078e0009 */
[----:B------:R-:W-:Y:S02]  /*3ae0*/  F2FP.BF16.F32.PACK_AB R47, RZ, R47 ;  /* 0x0000002fff2f723e */ /* 0x000fe400000010ff */
[----:B------:R-:W-:-:S02]  /*3af0*/  F2FP.BF16.F32.PACK_AB R48, RZ, R48 ;  /* 0x00000030ff30723e */ /* 0x000fc400000010ff */
[----:B------:R0:W-:Y:S01]  /*3b00*/  @P4 STG.E.U16 desc[UR36][R4.64+0x50], R46 ;  /* 0x0000502e04004986 */ /* 0x0001e2000c101524 */
[C---:B------:R-:W-:Y:S02]  /*3b10*/  ISETP.GT.AND P4, PT, R3.reuse, RZ, P2 ;  /* 0x000000ff0300720c */ /* 0x040fe40001784270 */
[----:B------:R-:W-:Y:S02]  /*3b20*/  F2FP.BF16.F32.PACK_AB R49, RZ, R49 ;  /* 0x00000031ff31723e */ /* 0x000fe400000010ff */
[----:B------:R-:W-:Y:S02]  /*3b30*/  ISETP.GT.AND P2, PT, R3, 0x8, P2 ;  /* 0x000000080300780c */ /* 0x000fe40001744270 */
[----:B------:R-:W-:Y:S02]  /*3b40*/  F2FP.BF16.F32.PACK_AB R50, RZ, R50 ;  /* 0x00000032ff32723e */ /* 0x000fe400000010ff */
[----:B------:R-:W-:Y:S02]  /*3b50*/  F2FP.BF16.F32.PACK_AB R51, RZ, R51 ;  /* 0x00000033ff33723e */ /* 0x000fe400000010ff */
[----:B------:R-:W-:Y:S01]  /*3b60*/  F2FP.BF16.F32.PACK_AB R52, RZ, R52 ;  /* 0x00000034ff34723e */ /* 0x000fe200000010ff */
[----:B0-----:R-:W-:Y:S01]  /*3b70*/  @P5 IMAD.MOV.U32 R4, RZ, RZ, R8 ;  /* 0x000000ffff045224 */ /* 0x001fe200078e0008 */
[----:B------:R-:W-:Y:S01]  /*3b80*/  F2FP.BF16.F32.PACK_AB R53, RZ, R53 ;  /* 0x00000035ff35723e */ /* 0x000fe200000010ff */
[----:B------:R-:W-:Y:S01]  /*3b90*/  @P5 IMAD.MOV.U32 R5, RZ, RZ, R9 ;  /* 0x000000ffff055224 */ /* 0x000fe200078e0009 */
[----:B------:R-:W-:-:S02]  /*3ba0*/  F2FP.BF16.F32.PACK_AB R54, RZ, R54 ;  /* 0x00000036ff36723e */ /* 0x000fc400000010ff */
[----:B------:R-:W-:Y:S02]  /*3bb0*/  F2FP.BF16.F32.PACK_AB R55, RZ, R55 ;  /* 0x00000037ff37723e */ /* 0x000fe400000010ff */
[----:B------:R0:W-:Y:S01]  /*3bc0*/  @P5 STG.E.U16 desc[UR36][R4.64+0x52], R47 ;  /* 0x0000522f04005986 */ /* 0x0001e2000c101524 */
[C---:B------:R-:W-:Y:S02]  /*3bd0*/  ISETP.GT.AND P5, PT, R3.reuse, RZ, P3 ;  /* 0x000000ff0300720c */ /* 0x040fe40001fa4270 */
[----:B------:R-:W-:-:S11]  /*3be0*/  ISETP.GT.AND P3, PT, R3, 0x8, P3 ;  /* 0x000000080300780c */ /* 0x000fd60001f64270 */
[----:B0-----:R-:W-:Y:S02]  /*3bf0*/  @P5 IMAD.MOV.U32 R4, RZ, RZ, R6 ;  /* 0x000000ffff045224 */ /* 0x001fe400078e0006 */
[----:B------:R-:W-:-:S05]  /*3c00*/  @P5 IMAD.MOV.U32 R5, RZ, RZ, R7 ;  /* 0x000000ffff055224 */ /* 0x000fca00078e0007 */
[----:B------:R0:W-:Y:S01]  /*3c10*/  @P5 STG.E.U16 desc[UR36][R4.64+0x60], R48 ;  /* 0x0000603004005986 */ /* 0x0001e2000c101524 */
[C---:B------:R-:W-:Y:S02]  /*3c20*/  ISETP.GT.AND P5, PT, R3.reuse, RZ, P0 ;  /* 0x000000ff0300720c */ /* 0x040fe400007a4270 */
[----:B------:R-:W-:Y:S01]  /*3c30*/  ISETP.GT.AND P0, PT, R3, 0x8, P0 ;  /* 0x000000080300780c */ /* 0x000fe20000704270 */
[----:B0-----:R-:W-:Y:S02]  /*3c40*/  @P4 IMAD.MOV.U32 R4, RZ, RZ, R6 ;  /* 0x000000ffff044224 */ /* 0x001fe400078e0006 */
[----:B------:R-:W-:-:S05]  /*3c50*/  @P4 IMAD.MOV.U32 R5, RZ, RZ, R7 ;  /* 0x000000ffff054224 */ /* 0x000fca00078e0007 */
[----:B------:R0:W-:Y:S01]  /*3c60*/  @P4 STG.E.U16 desc[UR36][R4.64+0x62], R49 ;  /* 0x0000623104004986 */ /* 0x0001e2000c101524 */
[C---:B------:R-:W-:Y:S02]  /*3c70*/  ISETP.GT.AND P4, PT, R3.reuse, RZ, P1 ;  /* 0x000000ff0300720c */ /* 0x040fe40000f84270 */
[----:B------:R-:W-:Y:S01]  /*3c80*/  ISETP.GT.AND P1, PT, R3, 0x8, P1 ;  /* 0x000000080300780c */ /* 0x000fe20000f24270 */
[----:B0-----:R-:W-:Y:S02]  /*3c90*/  @P3 IMAD.MOV.U32 R4, RZ, RZ, R8 ;  /* 0x000000ffff043224 */ /* 0x001fe400078e0008 */
[----:B------:R-:W-:-:S05]  /*3ca0*/  @P3 IMAD.MOV.U32 R5, RZ, RZ, R9 ;  /* 0x000000ffff053224 */ /* 0x000fca00078e0009 */
[----:B------:R0:W-:Y:S02]  /*3cb0*/  @P3 STG.E.U16 desc[UR36][R4.64+0x60], R50 ;  /* 0x0000603204003986 */ /* 0x0001e4000c101524 */
[----:B0-----:R-:W-:Y:S02]  /*3cc0*/  @P2 IMAD.MOV.U32 R4, RZ, RZ, R8 ;  /* 0x000000ffff042224 */ /* 0x001fe400078e0008 */
[----:B------:R-:W-:-:S05]  /*3cd0*/  @P2 IMAD.MOV.U32 R5, RZ, RZ, R9 ;  /* 0x000000ffff052224 */ /* 0x000fca00078e0009 */
[----:B------:R0:W-:Y:S02]  /*3ce0*/  @P2 STG.E.U16 desc[UR36][R4.64+0x62], R51 ;  /* 0x0000623304002986 */ /* 0x0001e4000c101524 */
[----:B0-----:R-:W-:Y:S02]  /*3cf0*/  @P4 IMAD.MOV.U32 R4, RZ, RZ, R6 ;  /* 0x000000ffff044224 */ /* 0x001fe400078e0006 */
[----:B------:R-:W-:-:S05]  /*3d00*/  @P4 IMAD.MOV.U32 R5, RZ, RZ, R7 ;  /* 0x000000ffff054224 */ /* 0x000fca00078e0007 */
[----:B------:R0:W-:Y:S04]  /*3d10*/  @P4 STG.E.U16 desc[UR36][R4.64+0x70], R52 ;  /* 0x0000703404004986 */ /* 0x0001e8000c101524 */
[----:B------:R1:W-:Y:S01]  /*3d20*/  @P5 STG.E.U16 desc[UR36][R6.64+0x72], R53 ;  /* 0x0000723506005986 */ /* 0x0003e2000c101524 */
[----:B0-----:R-:W-:Y:S02]  /*3d30*/  @P1 IMAD.MOV.U32 R4, RZ, RZ, R8 ;  /* 0x000000ffff041224 */ /* 0x001fe400078e0008 */
[----:B------:R-:W-:-:S05]  /*3d40*/  @P1 IMAD.MOV.U32 R5, RZ, RZ, R9 ;  /* 0x000000ffff051224 */ /* 0x000fca00078e0009 */
[----:B------:R1:W-:Y:S04]  /*3d50*/  @P1 STG.E.U16 desc[UR36][R4.64+0x70], R54 ;  /* 0x0000703604001986 */ /* 0x0003e8000c101524 */
[----:B------:R1:W-:Y:S02]  /*3d60*/  @P0 STG.E.U16 desc[UR36][R8.64+0x72], R55 ;  /* 0x0000723708000986 */ /* 0x0003e4000c101524 */
.L_x_90:
[----:B------:R-:W-:Y:S05]  /*3d70*/  BSYNC B0 ;  /* 0x0000000000007941 */ /* 0x000fea0003800000 */
.L_x_28:
[----:B------:R-:W-:Y:S01]  /*3d80*/  ULDC UR4, c[0x0][0xc] ;  /* 0x0000030000047ab9 */ /* 0x000fe20000000800 */
[----:B------:R-:W-:Y:S01]  /*3d90*/  ULDC UR5, c[0x0][0x10] ;  /* 0x0000040000057ab9 */ /* 0x000fe20000000800 */
[----:B------:R-:W0:Y:S01]  /*3da0*/  LDC R3, c[0x0][0x14] ;  /* 0x00000500ff037b82 */ /* 0x000e220000000800 */
[----:B------:R-:W-:Y:S01]  /*3db0*/  UIMAD.WIDE.U32 UR4, UR4, UR5, URZ ;  /* 0x00000005040472a5 */ /* 0x000fe2000f8e003f */
[----:B------:R-:W-:Y:S02]  /*3dc0*/  IMAD.MOV.U32 R59, RZ, RZ, -0x1 ;  /* 0xffffffffff3b7424 */ /* 0x000fe400078e00ff */
[----:B------:R-:W-:-:S03]  /*3dd0*/  IMAD.MOV.U32 R57, RZ, RZ, -0x1 ;  /* 0xffffffffff397424 */ /* 0x000fc600078e00ff */
[----:B0-----:R-:W-:-:S04]  /*3de0*/  IMAD.WIDE.U32 R16, R3, UR4, R16 ;  /* 0x0000000403107c25 */ /* 0x001fc8000f8e0010 */
[----:B------:R-:W-:Y:S01]  /*3df0*/  IMAD R3, R3, UR5, RZ ;  /* 0x0000000503037c24 */ /* 0x000fe2000f8e02ff */
[----:B------:R-:W-:Y:S02]  /*3e00*/  ULDC.64 UR4, c[0x0][0x650] ;  /* 0x0001940000047ab9 */ /* 0x000fe40000000a00 */
[----:B------:R-:W-:Y:S01]  /*3e10*/  ISETP.GE.U32.AND P0, PT, R16, UR4, PT ;  /* 0x0000000410007c0c */ /* 0x000fe2000bf06070 */
[--C-:B------:R-:W-:Y:S01]  /*3e20*/  IMAD.IADD R17, R17, 0x1, R3.reuse ;  /* 0x0000000111117824 */ /* 0x100fe200078e0203 */
[----:B------:R-:W-:-:S04]  /*3e30*/  PRMT R3, RZ, 0x7610, R3 ;  /* 0x00007610ff037816 */ /* 0x000fc80000000003 */
[----:B------:R-:W-:-:S13]  /*3e40*/  ISETP.GE.U32.AND.EX P0, PT, R17, UR5, PT, P0 ;  /* 0x0000000511007c0c */ /* 0x000fda000bf06100 */
[----:B------:R-:W-:Y:S05]  /*3e50*/  @P0 BRA `(.L_x_91) ;  /* 0x0000000400640947 */ /* 0x000fea0003800000 */
[----:B---3--:R-:W0:Y:S01]  /*3e60*/  S2R R12, SR_CTAID.X ;  /* 0x00000000000c7919 */ /* 0x008e220000002500 */
[----:B-12-4-:R-:W1:Y:S01]  /*3e70*/  LDC.64 R10, c[0x0][0x628] ;  /* 0x00018a00ff0a7b82 */ /* 0x016e620000000a00 */
[----:B------:R-:W-:Y:S01]  /*3e80*/  ULDC UR4, c[0x0][0x150] ;  /* 0x0000540000047ab9 */ /* 0x000fe20000000800 */
[----:B------:R-:W-:Y:S01]  /*3e90*/  IMAD.MOV.U32 R8, RZ, RZ, R16 ;  /* 0x000000ffff087224 */ /* 0x000fe200078e0010 */
[----:B-----5:R-:W2:Y:S01]  /*3ea0*/  S2R R24, SR_CTAID.Y ;  /* 0x0000000000187919 */ /* 0x020ea20000002600 */
[----:B------:R-:W-:-:S04]  /*3eb0*/  IMAD.MOV.U32 R9, RZ, RZ, R17 ;  /* 0x000000ffff097224 */ /* 0x000fc800078e0011 */
[----:B------:R-:W3:Y:S08]  /*3ec0*/  LDC R21, c[0x0][0x144] ;  /* 0x00005100ff157b82 */ /* 0x000ef00000000800 */
[----:B------:R-:W4:Y:S08]  /*3ed0*/  LDC R0, c[0x0][0x630] ;  /* 0x00018c00ff007b82 */ /* 0x000f300000000800 */
[----:B------:R-:W2:Y:S01]  /*3ee0*/  LDC.64 R14, c[0x0][0x620] ;  /* 0x00018800ff0e7b82 */ /* 0x000ea20000000a00 */
[----:B-1----:R-:W-:-:S04]  /*3ef0*/  ISETP.NE.U32.AND P0, PT, R10, RZ, PT ;  /* 0x000000ff0a00720c */ /* 0x002fc80003f05070 */
[----:B------:R-:W-:Y:S02]  /*3f00*/  ISETP.NE.AND.EX P0, PT, R11, RZ, PT, P0 ;  /* 0x000000ff0b00720c */ /* 0x000fe40003f05300 */
[----:B0-----:R-:W-:-:S05]  /*3f10*/  I2FP.F32.U32 R3, R12 ;  /* 0x0000000c00037245 */ /* 0x001fca0000201000 */
[----:B------:R-:W-:-:S04]  /*3f20*/  FMUL R3, R3, UR4 ;  /* 0x0000000403037c20 */ /* 0x000fc80008400000 */
[----:B------:R0:W1:Y:S02]  /*3f30*/  F2I.U32.TRUNC.NTZ R20, R3 ;  /* 0x0000000300147305 */ /* 0x000064000020f000 */
[----:B---34-:R-:W-:Y:S05]  /*3f40*/  @!P0 BRA `(.L_x_92) ;  /* 0x0000000000288947 */ /* 0x018fea0003800000 */
[----:B0-----:R-:W0:Y:S02]  /*3f50*/  LDC R3, c[0x0][0x634] ;  /* 0x00018d00ff037b82 */ /* 0x001e240000000800 */
        /* <DEDUP_REMOVED lines=9> */
.L_x_92:
[----:B------:R-:W3:Y:S01]  /*3ff0*/  LDC.64 R28, c[0x0][0x640] ;  /* 0x00019000ff1c7b82 */ /* 0x000ee20000000a00 */
[-CC-:B------:R-:W-:Y:S01]  /*4000*/  SHF.R.U64 R57, R8, R0.reuse, R9.reuse ;  /* 0x0000000008397219 */ /* 0x180fe20000001209 */
[----:B-1----:R-:W-:Y:S01]  /*4010*/  IMAD.MOV R20, RZ, RZ, -R20 ;  /* 0x000000ffff147224 */ /* 0x002fe200078e0a14 */
[----:B------:R-:W-:Y:S01]  /*4020*/  SHF.R.U32.HI R0, RZ, R0, R9 ;  /* 0x00000000ff007219 */ /* 0x000fe20000011609 */
[----:B------:R-:W-:Y:S01]  /*4030*/  ULDC UR4, c[0x0][0x154] ;  /* 0x0000550000047ab9 */ /* 0x000fe20000000800 */
[----:B0-----:R-:W-:Y:S01]  /*4040*/  IADD3 R3, P0, RZ, -R57, RZ ;  /* 0x80000039ff037210 */ /* 0x001fe20007f1e0ff */
[----:B------:R-:W-:Y:S02]  /*4050*/  IMAD R21, R21, R20, R12 ;  /* 0x0000001415157224 */ /* 0x000fe400078e020c */
[----:B------:R-:W0:Y:S01]  /*4060*/  LDC R6, c[0x0][0x618] ;  /* 0x00018600ff067b82 */ /* 0x000e220000000800 */
[----:B------:R-:W-:Y:S02]  /*4070*/  IMAD.MOV.U32 R7, RZ, RZ, 0x1 ;  /* 0x00000001ff077424 */ /* 0x000fe400078e00ff */
[----:B------:R-:W-:-:S04]  /*4080*/  IMAD.X R5, RZ, RZ, ~R0, P0 ;  /* 0x000000ffff057224 */ /* 0x000fc800000e0e00 */
[-C--:B--2---:R-:W-:Y:S01]  /*4090*/  IMAD R0, R5, R14.reuse, RZ ;  /* 0x0000000e05007224 */ /* 0x084fe200078e02ff */
[----:B------:R-:W1:Y:S01]  /*40a0*/  LDC R8, c[0x0][0x608] ;  /* 0x00018200ff087b82 */ /* 0x000e620000000800 */
[----:B------:R-:W-:-:S04]  /*40b0*/  IMAD.WIDE.U32 R4, R3, R14, R16 ;  /* 0x0000000e03047225 */ /* 0x000fc800078e0010 */
[----:B------:R-:W-:Y:S01]  /*40c0*/  IMAD R3, R3, R15, R0 ;  /* 0x0000000f03037224 */ /* 0x000fe200078e0200 */
[----:B------:R-:W-:Y:S02]  /*40d0*/  I2FP.F32.U32 R0, R24 ;  /* 0x0000001800007245 */ /* 0x000fe40000201000 */
[----:B------:R-:W2:Y:S01]  /*40e0*/  LDC R26, c[0x0][0x658] ;  /* 0x00019600ff1a7b82 */ /* 0x000ea20000000800 */
[----:B------:R-:W-:Y:S01]  /*40f0*/  IMAD.IADD R3, R5, 0x1, R3 ;  /* 0x0000000105037824 */ /* 0x000fe200078e0203 */
[----:B---3--:R-:W-:Y:S01]  /*4100*/  ISETP.NE.U32.AND P0, PT, R28, RZ, PT ;  /* 0x000000ff1c00720c */ /* 0x008fe20003f05070 */
[----:B------:R-:W-:Y:S01]  /*4110*/  FMUL R0, R0, UR4 ;  /* 0x0000000400007c20 */ /* 0x000fe20008400000 */
[----:B------:R-:W-:Y:S02]  /*4120*/  IMAD.MOV.U32 R5, RZ, RZ, -0x1 ;  /* 0xffffffffff057424 */ /* 0x000fe400078e00ff */
[----:B------:R-:W-:Y:S01]  /*4130*/  ISETP.NE.AND.EX P0, PT, R29, RZ, PT, P0 ;  /* 0x000000ff1d00720c */ /* 0x000fe20003f05300 */
[----:B------:R3:W4:Y:S01]  /*4140*/  F2I.U32.TRUNC.NTZ R13, R0 ;  /* 0x00000000000d7305 */ /* 0x000722000020f000 */
[----:B------:R-:W3:Y:S01]  /*4150*/  LDC R15, c[0x0][0x148] ;  /* 0x00005200ff0f7b82 */ /* 0x000ee20000000800 */
[----:B0-----:R-:W-:-:S02]  /*4160*/  SHF.R.U64 R12, R4, R6, R3 ;  /* 0x00000006040c7219 */ /* 0x001fc40000001203 */
[----:B------:R-:W-:-:S05]  /*4170*/  SHF.R.U32.HI R3, RZ, R6, R3 ;  /* 0x00000006ff037219 */ /* 0x000fca0000011603 */
[----:B------:R-:W0:Y:S01]  /*4180*/  LDC R20, c[0x0][0x600] ;  /* 0x00018000ff147b82 */ /* 0x000e220000000800 */
[-CC-:B-1----:R-:W-:Y:S02]  /*4190*/  SHF.R.U64 R10, R12, R8.reuse, R3.reuse ;  /* 0x000000080c0a7219 */ /* 0x182fe40000001203 */
[----:B------:R-:W-:-:S05]  /*41a0*/  SHF.R.U32.HI R3, RZ, R8, R3 ;  /* 0x00000008ff037219 */ /* 0x000fca0000011603 */
[----:B------:R-:W1:Y:S01]  /*41b0*/  LDC R27, c[0x0][0x648] ;  /* 0x00019200ff1b7b82 */ /* 0x000e620000000800 */
[-C--:B--2---:R-:W-:Y:S02]  /*41c0*/  SHF.L.U32 R4, R5, R26.reuse, RZ ;  /* 0x0000001a05047219 */ /* 0x084fe400000006ff */
[-CC-:B------:R-:W-:Y:S02]  /*41d0*/  SHF.R.U64 R14, R10, R26.reuse, R3.reuse ;  /* 0x0000001a0a0e7219 */ /* 0x180fe40000001203 */
[----:B------:R-:W-:Y:S02]  /*41e0*/  SHF.R.U32.HI R5, RZ, R26, R3 ;  /* 0x0000001aff057219 */ /* 0x000fe40000011603 */
[----:B------:R-:W-:Y:S01]  /*41f0*/  LOP3.LUT R25, RZ, R4, RZ, 0x33, !PT ;  /* 0x00000004ff197212 */ /* 0x000fe200078e33ff */
[----:B------:R-:W2:Y:S01]  /*4200*/  LDC R30, c[0x0][0x638] ;  /* 0x00018e00ff1e7b82 */ /* 0x000ea20000000800 */
[----:B------:R-:W-:Y:S01]  /*4210*/  SHF.L.U32 R26, R7, R26, RZ ;  /* 0x0000001a071a7219 */ /* 0x000fe200000006ff */
[----:B------:R-:W-:-:S06]  /*4220*/  IMAD.MOV.U32 R4, RZ, RZ, R14 ;  /* 0x000000ffff047224 */ /* 0x000fcc00078e000e */
[----:B------:R-:W0:Y:S01]  /*4230*/  LDC R31, c[0x0][0x610] ;  /* 0x00018400ff1f7b82 */ /* 0x000e220000000800 */
[----:B----4-:R-:W-:Y:S05]  /*4240*/  @!P0 BRA `(.L_x_93) ;  /* 0x0000000000288947 */ /* 0x010fea0003800000 */
[----:B------:R-:W4:Y:S02]  /*4250*/  LDC R3, c[0x0][0x64c] ;  /* 0x00019300ff037b82 */ /* 0x000f240000000800 */
[----:B----4-:R-:W-:-:S05]  /*4260*/  IADD3 R3, P0, R14, R3, RZ ;  /* 0x000000030e037210 */ /* 0x010fca0007f1e0ff */
        /* <DEDUP_REMOVED lines=8> */
.L_x_93:
[----:B------:R-:W-:Y:S01]  /*42f0*/  ISETP.NE.AND P0, PT, R2, 0x1, PT ;  /* 0x000000010200780c */ /* 0x000fe20003f05270 */
[----:B0-----:R-:W-:Y:S01]  /*4300*/  VIADD R7, R20, 0xffffffff ;  /* 0xffffffff14077836 */ /* 0x001fe20000000000 */
[----:B-1-3--:R-:W-:Y:S01]  /*4310*/  SHF.R.U64 R0, R4, R27, R5 ;  /* 0x0000001b04007219 */ /* 0x00afe20000001205 */
[----:B------:R-:W-:Y:S01]  /*4320*/  IMAD.MOV R13, RZ, RZ, -R13 ;  /* 0x000000ffff0d7224 */ /* 0x000fe200078e0a0d */
[----:B------:R-:W-:Y:S01]  /*4330*/  LOP3.LUT R5, R10, R25, RZ, 0xc0, !PT ;  /* 0x000000190a057212 */ /* 0x000fe200078ec0ff */
[----:B------:R-:W-:Y:S01]  /*4340*/  IMAD.MOV.U32 R4, RZ, RZ, 0x1 ;  /* 0x00000001ff047424 */ /* 0x000fe200078e00ff */
[----:B------:R-:W-:Y:S01]  /*4350*/  LOP3.LUT R12, R12, R7, RZ, 0xc0, !PT ;  /* 0x000000070c0c7212 */ /* 0x000fe200078ec0ff */
[----:B------:R-:W-:Y:S02]  /*4360*/  IMAD.MOV R3, RZ, RZ, -R0 ;  /* 0x000000ffff037224 */ /* 0x000fe400078e0a00 */
[----:B------:R-:W-:Y:S02]  /*4370*/  IMAD R0, R26, R0, R5 ;  /* 0x000000001a007224 */ /* 0x000fe400078e0205 */
[----:B--2---:R-:W-:-:S02]  /*4380*/  IMAD R3, R3, R30, R14 ;  /* 0x0000001e03037224 */ /* 0x004fc400078e020e */
[----:B------:R-:W-:Y:S02]  /*4390*/  @P0 IMAD R21, R15, R13, R24 ;  /* 0x0000000d0f150224 */ /* 0x000fe400078e0218 */
[----:B------:R-:W-:Y:S01]  /*43a0*/  IMAD R5, R3, R20, R12 ;  /* 0x0000001403057224 */ /* 0x000fe200078e020c */
[----:B------:R-:W-:Y:S01]  /*43b0*/  PRMT R3, R4, 0x7610, R3 ;  /* 0x0000761004037816 */ /* 0x000fe20000000003 */
[----:B------:R-:W-:-:S05]  /*43c0*/  IMAD R0, R0, R31, R21 ;  /* 0x0000001f00007224 */ /* 0x000fca00078e0215 */
[----:B------:R-:W-:Y:S02]  /*43d0*/  SEL R59, R5, R0, !P0 ;  /* 0x00000000053b7207 */ /* 0x000fe40004000000 */
[----:B------:R-:W-:-:S07]  /*43e0*/  SEL R0, R0, R5, !P0 ;  /* 0x0000000500007207 */ /* 0x000fce0004000000 */
.L_x_91:
[----:B------:R-:W-:Y:S01]  /*43f0*/  LOP3.LUT P0, RZ, R3, 0xff, RZ, 0xc0, !PT ;  /* 0x000000ff03ff7812 */ /* 0x000fe2000780c0ff */
[----:B------:R-:W-:-:S12]  /*4400*/  IMAD.MOV.U32 R58, RZ, RZ, R0 ;  /* 0x000000ffff3a7224 */ /* 0x000fd800078e0000 */
[----:B------:R-:W-:Y:S05]  /*4410*/  @P0 BRA `(.L_x_94) ;  /* 0xffffffc800c40947 */ /* 0x000fea000383ffff */
[----:B------:R-:W-:Y:S05]  /*4420*/  EXIT ;  /* 0x000000000000794d */ /* 0x000fea0003800000 */
.L_x_3:
[----:B0-----:R-:W-:Y:S01]  /*4430*/  ULDC.64 UR4, c[0x0][0x650] ;  /* 0x0001940000047ab9 */ /* 0x001fe20000000a00 */
        /* <DEDUP_REMOVED lines=25> */
.L_x_96:
[--C-:B------:R-:W-:Y:S01]  /*45d0*/  SHF.R.U64 R12, R10, R14, R11.reuse ;  /* 0x0000000e0a0c7219 */ /* 0x100fe2000000120b */
[----:B------:R-:W0:Y:S01]  /*45e0*/  LDC R22, c[0x0][0x618] ;  /* 0x00018600ff167b82 */ /* 0x000e220000000800 */
[----:B------:R-:W-:Y:S01]  /*45f0*/  I2FP.F32.U32 R6, R4 ;  /* 0x0000000400067245 */ /* 0x000fe20000201000 */
[----:B------:R-:W-:Y:S01]  /*4600*/  ULDC UR4, c[0x0][0x150] ;  /* 0x0000540000047ab9 */ /* 0x000fe20000000800 */
[----:B------:R-:W-:Y:S02]  /*4610*/  SHF.R.U32.HI R5, RZ, R14, R11 ;  /* 0x0000000eff057219 */ /* 0x000fe4000001160b */
[----:B------:R-:W-:Y:S01]  /*4620*/  IADD3 R9, P0, RZ, -R12, RZ ;  /* 0x8000000cff097210 */ /* 0x000fe20007f1e0ff */
[----:B------:R-:W-:Y:S01]  /*4630*/  FMUL R11, R6, UR4 ;  /* 0x00000004060b7c20 */ /* 0x000fe20008400000 */
[----:B------:R-:W-:Y:S01]  /*4640*/  ULDC UR4, c[0x0][0x154] ;  /* 0x0000550000047ab9 */ /* 0x000fe20000000800 */
[----:B------:R-:W1:Y:S02]  /*4650*/  LDC.64 R24, c[0x0][0x640] ;  /* 0x00019000ff187b82 */ /* 0x000e640000000a00 */
[----:B------:R-:W-:-:S02]  /*4660*/  IMAD.X R5, RZ, RZ, ~R5, P0 ;  /* 0x000000ffff057224 */ /* 0x000fc400000e0e05 */
[----:B------:R-:W2:Y:S01]  /*4670*/  F2I.U32.TRUNC.NTZ R11, R11 ;  /* 0x0000000b000b7305 */ /* 0x000ea2000020f000 */
[----:B------:R-:W-:-:S03]  /*4680*/  IMAD.WIDE.U32 R6, R9, R20, R16 ;  /* 0x0000001409067225 */ /* 0x000fc600078e0010 */
[----:B------:R-:W3:Y:S01]  /*4690*/  LDC R13, c[0x0][0x144] ;  /* 0x00005100ff0d7b82 */ /* 0x000ee20000000800 */
[----:B------:R-:W-:-:S04]  /*46a0*/  IMAD R8, R5, R20, RZ ;  /* 0x0000001405087224 */ /* 0x000fc800078e02ff */
[----:B------:R-:W-:Y:S02]  /*46b0*/  IMAD R5, R9, R21, R8 ;  /* 0x0000001509057224 */ /* 0x000fe400078e0208 */
[----:B------:R-:W-:Y:S01]  /*46c0*/  IMAD.MOV.U32 R8, RZ, RZ, -0x1 ;  /* 0xffffffffff087424 */ /* 0x000fe200078e00ff */
[----:B------:R-:W4:Y:S01]  /*46d0*/  LDC R14, c[0x0][0x608] ;  /* 0x00018200ff0e7b82 */ /* 0x000f220000000800 */
[----:B------:R-:W-:Y:S01]  /*46e0*/  IMAD.IADD R5, R7, 0x1, R5 ;  /* 0x0000000107057824 */ /* 0x000fe200078e0205 */
[----:B------:R-:W-:-:S04]  /*46f0*/  I2FP.F32.U32 R7, R3 ;  /* 0x0000000300077245 */ /* 0x000fc80000201000 */
[-C--:B0-----:R-:W-:Y:S01]  /*4700*/  SHF.R.U64 R10, R6, R22.reuse, R5 ;  /* 0x00000016060a7219 */ /* 0x081fe20000001205 */
[----:B--2---:R-:W-:Y:S01]  /*4710*/  IMAD.MOV R6, RZ, RZ, -R11 ;  /* 0x000000ffff067224 */ /* 0x004fe200078e0a0b */
[----:B------:R-:W0:Y:S01]  /*4720*/  LDC R9, c[0x0][0x658] ;  /* 0x00019600ff097b82 */ /* 0x000e220000000800 */
[----:B-1----:R-:W-:Y:S01]  /*4730*/  ISETP.NE.U32.AND P0, PT, R24, RZ, PT ;  /* 0x000000ff1800720c */ /* 0x002fe20003f05070 */
[----:B------:R-:W-:Y:S01]  /*4740*/  FMUL R7, R7, UR4 ;  /* 0x0000000407077c20 */ /* 0x000fe20008400000 */
[----:B------:R-:W-:Y:S02]  /*4750*/  SHF.R.U32.HI R5, RZ, R22, R5 ;  /* 0x00000016ff057219 */ /* 0x000fe40000011605 */
[----:B------:R-:W-:-:S03]  /*4760*/  ISETP.NE.AND.EX P0, PT, R25, RZ, PT, P0 ;  /* 0x000000ff1900720c */ /* 0x000fc60003f05300 */
[----:B------:R-:W1:Y:S01]  /*4770*/  LDC R20, c[0x0][0x148] ;  /* 0x00005200ff147b82 */ /* 0x000e620000000800 */
[----:B---3--:R-:W-:Y:S02]  /*4780*/  IMAD R23, R13, R6, R4 ;  /* 0x000000060d177224 */ /* 0x008fe400078e0204 */
[----:B------:R-:W-:-:S05]  /*4790*/  IMAD.MOV.U32 R6, RZ, RZ, 0x1 ;  /* 0x00000001ff067424 */ /* 0x000fca00078e00ff */
[----:B------:R-:W2:Y:S01]  /*47a0*/  LDC R21, c[0x0][0x600] ;  /* 0x00018000ff157b82 */ /* 0x000ea20000000800 */
[-CC-:B----4-:R-:W-:Y:S02]  /*47b0*/  SHF.R.U64 R13, R10, R14.reuse, R5.reuse ;  /* 0x0000000e0a0d7219 */ /* 0x190fe40000001205 */
[----:B------:R-:W-:Y:S02]  /*47c0*/  SHF.R.U32.HI R4, RZ, R14, R5 ;  /* 0x0000000eff047219 */ /* 0x000fe40000011605 */
[----:B------:R3:W4:Y:S03]  /*47d0*/  F2I.U32.TRUNC.NTZ R14, R7 ;  /* 0x00000007000e7305 */ /* 0x000726000020f000 */
[----:B------:R-:W1:Y:S01]  /*47e0*/  LDC R26, c[0x0][0x648] ;  /* 0x00019200ff1a7b82 */ /* 0x000e620000000800 */
[-C--:B0-----:R-:W-:Y:S02]  /*47f0*/  SHF.R.U64 R15, R13, R9.reuse, R4 ;  /* 0x000000090d0f7219 */ /* 0x081fe40000001204 */
[----:B------:R-:W-:-:S02]  /*4800*/  SHF.L.U32 R8, R8, R9, RZ ;  /* 0x0000000908087219 */ /* 0x000fc400000006ff */
[-C--:B------:R-:W-:Y:S01]  /*4810*/  SHF.R.U32.HI R5, RZ, R9.reuse, R4 ;  /* 0x00000009ff057219 */ /* 0x080fe20000011604 */
[----:B------:R-:W-:Y:S01]  /*4820*/  IMAD.MOV.U32 R4, RZ, RZ, R15 ;  /* 0x000000ffff047224 */ /* 0x000fe200078e000f */
[----:B------:R-:W-:Y:S01]  /*4830*/  SHF.L.U32 R22, R6, R9, RZ ;  /* 0x0000000906167219 */ /* 0x000fe200000006ff */
[----:B------:R-:W0:Y:S01]  /*4840*/  LDC R27, c[0x0][0x638] ;  /* 0x00018e00ff1b7b82 */ /* 0x000e220000000800 */
[----:B------:R-:W-:-:S07]  /*4850*/  LOP3.LUT R28, RZ, R8, RZ, 0x33, !PT ;  /* 0x00000008ff1c7212 */ /* 0x000fce00078e33ff */
        /* <DEDUP_REMOVED lines=12> */
.L_x_97:
[----:B------:R-:W-:Y:S01]  /*4920*/  ISETP.NE.AND P0, PT, R2, 0x1, PT ;  /* 0x000000010200780c */ /* 0x000fe20003f05270 */
[----:B--2---:R-:W-:Y:S01]  /*4930*/  VIADD R7, R21, 0xffffffff ;  /* 0xffffffff15077836 */ /* 0x004fe20000000000 */
[----:B-1----:R-:W-:Y:S01]  /*4940*/  SHF.R.U64 R5, R4, R26, R5 ;  /* 0x0000001a04057219 */ /* 0x002fe20000001205 */
[----:B------:R-:W-:Y:S01]  /*4950*/  IMAD.MOV R14, RZ, RZ, -R14 ;  /* 0x000000ffff0e7224 */ /* 0x000fe200078e0a0e */
[----:B------:R-:W-:Y:S01]  /*4960*/  LOP3.LUT R4, R13, R28, RZ, 0xc0, !PT ;  /* 0x0000001c0d047212 */ /* 0x000fe200078ec0ff */
[----:B------:R-:W-:Y:S01]  /*4970*/  IMAD.MOV.U32 R8, RZ, RZ, R12 ;  /* 0x000000ffff087224 */ /* 0x000fe200078e000c */
[----:B------:R-:W-:Y:S01]  /*4980*/  LOP3.LUT R10, R10, R7, RZ, 0xc0, !PT ;  /* 0x000000070a0a7212 */ /* 0x000fe200078ec0ff */
[----:B------:R-:W-:Y:S02]  /*4990*/  IMAD.MOV R6, RZ, RZ, -R5 ;  /* 0x000000ffff067224 */ /* 0x000fe400078e0a05 */
[----:B------:R-:W-:-:S04]  /*49a0*/  IMAD R4, R22, R5, R4 ;  /* 0x0000000516047224 */ /* 0x000fc800078e0204 */
[----:B------:R-:W-:Y:S02]  /*49b0*/  @P0 IMAD R23, R20, R14, R3 ;  /* 0x0000000e14170224 */ /* 0x000fe400078e0203 */
[----:B0-----:R-:W-:Y:S02]  /*49c0*/  IMAD R3, R6, R27, R15 ;  /* 0x0000001b06037224 */ /* 0x001fe400078e020f */
[----:B------:R-:W-:Y:S02]  /*49d0*/  IMAD R7, R4, R29, R23 ;  /* 0x0000001d04077224 */ /* 0x000fe400078e0217 */
[----:B------:R-:W-:Y:S02]  /*49e0*/  IMAD R4, R3, R21, R10 ;  /* 0x0000001503047224 */ /* 0x000fe400078e020a */
[----:B------:R-:W-:-:S03]  /*49f0*/  IMAD.MOV.U32 R6, RZ, RZ, 0x1 ;  /* 0x00000001ff067424 */ /* 0x000fc600078e00ff */
[----:B------:R-:W-:Y:S02]  /*4a00*/  SEL R9, R4, R7, !P0 ;  /* 0x0000000704097207 */ /* 0x000fe40004000000 */
[----:B------:R-:W-:-:S07]  /*4a10*/  SEL R7, R7, R4, !P0 ;  /* 0x0000000407077207 */ /* 0x000fce0004000000 */
.L_x_95:
[----:B------:R-:W-:-:S08]  /*4a20*/  NOP ;  /* 0x0000000000007918 */ /* 0x000fd00000000000 */
[----:B------:R-:W0:-:S00]  /*4a30*/  USETMAXREG.DEALLOC.CTAPOOL 0x28 ;  /* 0x00000028000079c8 */ /* 0x000e0000080e0500 */
[----:B0-----:R-:W-:-:S13]  /*4a40*/  ISETP.NE.AND P0, PT, R0, RZ, PT ;  /* 0x000000ff0000720c */ /* 0x001fda0003f05270 */
[----:B------:R-:W-:Y:S05]  /*4a50*/  @P0 EXIT ;  /* 0x000000000000094d */ /* 0x000fea0003800000 */
[----:B------:R-:W-:Y:S01]  /*4a60*/  LOP3.LUT P0, RZ, R6, 0xff, RZ, 0xc0, !PT ;  /* 0x000000ff06ff7812 */ /* 0x000fe2000780c0ff */
[----:B------:R-:W-:Y:S02]  /*4a70*/  IMAD.MOV.U32 R3, RZ, RZ, 0x1 ;  /* 0x00000001ff037424 */ /* 0x000fe400078e00ff */
[----:B------:R-:W-:-:S10]  /*4a80*/  IMAD.MOV.U32 R0, RZ, RZ, RZ ;  /* 0x000000ffff007224 */ /* 0x000fd400078e00ff */
[----:B------:R-:W-:Y:S05]  /*4a90*/  @!P0 BRA `(.L_x_98) ;  /* 0x0000000c00348947 */ /* 0x000fea0003800000 */
[----:B------:R-:W0:Y:S01]  /*4aa0*/  LDC R0, c[0x0][0x28c] ;  /* 0x0000a300ff007b82 */ /* 0x000e220000000800 */
[----:B------:R-:W-:Y:S01]  /*4ab0*/  ULDC UR5, c[0x0][0x600] ;  /* 0x0001800000057ab9 */ /* 0x000fe20000000800 */
[----:B------:R-:W-:Y:S01]  /*4ac0*/  ULDC UR4, c[0x0][0xc] ;  /* 0x0000030000047ab9 */ /* 0x000fe20000000800 */
[----:B------:R-:W-:Y:S01]  /*4ad0*/  UIADD3 UR16, UR5, -0x1, URZ ;  /* 0xffffffff05107890 */ /* 0x000fe2000fffe03f */
[C---:B------:R-:W-:Y:S01]  /*4ae0*/  LOP3.LUT P2, RZ, R18.reuse, 0x7f, RZ, 0xc0, !PT ;  /* 0x0000007f12ff7812 */ /* 0x040fe2000784c0ff */
[----:B------:R-:W-:Y:S01]  /*4af0*/  ULDC UR6, c[0x0][0x658] ;  /* 0x0001960000067ab9 */ /* 0x000fe20000000800 */
[----:B------:R-:W-:Y:S01]  /*4b00*/  ULDC UR5, c[0x0][0x10] ;  /* 0x0000040000057ab9 */ /* 0x000fe20000000800 */
[----:B------:R-:W-:Y:S01]  /*4b10*/  UMOV UR7, 0xffffffff ;  /* 0xffffffff00077882 */ /* 0x000fe20000000000 */
[----:B------:R-:W-:Y:S01]  /*4b20*/  UMOV UR8, 0x1 ;  /* 0x0000000100087882 */ /* 0x000fe20000000000 */
[----:B------:R-:W-:Y:S01]  /*4b30*/  UIMAD.WIDE.U32 UR4, UR4, UR5, URZ ;  /* 0x00000005040472a5 */ /* 0x000fe2000f8e003f */
[----:B------:R-:W-:Y:S01]  /*4b40*/  LOP3.LUT P0, RZ, R18, 0x1f, RZ, 0xc0, !PT ;  /* 0x0000001f12ff7812 */ /* 0x000fe2000780c0ff */
[----:B------:R-:W-:Y:S01]  /*4b50*/  USHF.L.U32 UR7, UR7, UR6, URZ ;  /* 0x0000000607077299 */ /* 0x000fe2000800063f */
[----:B------:R-:W-:Y:S01]  /*4b60*/  BSSY B0, `(.L_x_98) ;  /* 0x00000c0000007945 */ /* 0x000fe20003800000 */
[----:B------:R-:W-:Y:S01]  /*4b70*/  USHF.L.U32 UR18, UR8, UR6, URZ ;  /* 0x0000000608127299 */ /* 0x000fe2000800063f */
[----:B------:R-:W-:Y:S01]  /*4b80*/  IMAD.MOV.U32 R11, RZ, RZ, 0x1 ;  /* 0x00000001ff0b7424 */ /* 0x000fe200078e00ff */
[----:B------:R-:W-:Y:S01]  /*4b90*/  LOP3.LUT R18, R19, 0x2, RZ, 0xfc, !PT ;  /* 0x0000000213127812 */ /* 0x000fe200078efcff */
[----:B------:R-:W-:Y:S01]  /*4ba0*/  ULDC UR6, c[0x0][0x14] ;  /* 0x0000050000067ab9 */ /* 0x000fe20000000800 */
[----:B------:R-:W-:Y:S01]  /*4bb0*/  PLOP3.LUT P0, PT, P0, P2, PT, 0x8a, 0x0 ;  /* 0x000000000000781c */ /* 0x000fe20000705172 */
[----:B------:R-:W-:-:S02]  /*4bc0*/  UIMAD.WIDE.U32 UR20, UR4, UR6, URZ ;  /* 0x00000006041472a5 */ /* 0x000fc4000f8e003f */
[----:B------:R-:W-:Y:S02]  /*4bd0*/  UIMAD UR13, UR5, UR6, URZ ;  /* 0x00000006050d72a4 */ /* 0x000fe4000f8e023f */
[----:B------:R-:W-:Y:S01]  /*4be0*/  ULOP3.LUT UR17, URZ, UR7, URZ, 0x33, !UPT ;  /* 0x000000073f117292 */ /* 0x000fe2000f8e333f */
[----:B0-----:R-:W-:Y:S01]  /*4bf0*/  VIADD R0, R0, 0x1f ;  /* 0x0000001f00007836 */ /* 0x001fe20000000000 */
[----:B------:R-:W-:Y:S01]  /*4c00*/  UIADD3 UR13, UR21, UR13, URZ ;  /* 0x0000000d150d7290 */ /* 0x000fe2000fffe03f */
[----:B------:R-:W-:-:S03]  /*4c10*/  ULDC.64 UR22, c[0x0][0x198] ;  /* 0x0000660000167ab9 */ /* 0x000fc60000000a00 */
[----:B------:R-:W-:-:S04]  /*4c20*/  SHF.R.S32.HI R3, RZ, 0x1f, R0 ;  /* 0x0000001fff037819 */ /* 0x000fc80000011400 */
[----:B------:R-:W-:Y:S01]  /*4c30*/  LEA.HI R3, R3, R0, RZ, 0x5 ;  /* 0x0000000003037211 */ /* 0x000fe200078f28ff */
[----:B------:R-:W-:-:S03]  /*4c40*/  IMAD.MOV.U32 R0, RZ, RZ, RZ ;  /* 0x000000ffff007224 */ /* 0x000fc600078e00ff */
[----:B------:R-:W-:Y:S01]  /*4c50*/  SHF.R.S32.HI R13, RZ, 0x5, R3 ;  /* 0x00000005ff0d7819 */ /* 0x000fe20000011403 */
[----:B------:R-:W-:-:S04]  /*4c60*/  IMAD.MOV.U32 R3, RZ, RZ, 0x1 ;  /* 0x00000001ff037424 */ /* 0x000fc800078e00ff */
[----:B------:R-:W-:-:S07]  /*4c70*/  VIADD R10, R13, 0x1 ;  /* 0x000000010d0a7836 */ /* 0x000fce0000000000 */
.L_x_110:
[----:B------:R-:W-:-:S03]  /*4c80*/  UMOV UR4, 0xffffffff ;  /* 0xffffffff00047882 */ /* 0x000fc60000000000 */
[----:B------:R-:W-:Y:S05]  /*4c90*/  BRA.DIV UR4, `(.L_x_99) ;  /* 0x0000000e04a07947 */ /* 0x000fea000b800000 */
[----:B------:R-:W-:-:S13]  /*4ca0*/  ELECT P6, URZ, PT ;  /* 0x00000000003f782f */ /* 0x000fda00038c0000 */
.L_x_121:
[----:B------:R-:W0:Y:S01]  /*4cb0*/  LDC R4, c[0x0][0x28c] ;  /* 0x0000a300ff047b82 */ /* 0x000e220000000800 */
[----:B------:R-:W-:Y:S01]  /*4cc0*/  BSSY B1, `(.L_x_100) ;  /* 0x0000037000017945 */ /* 0x000fe20003800000 */
[----:B0-----:R-:W-:-:S13]  /*4cd0*/  ISETP.LT.OR P6, PT, R4, 0x1, !P6 ;  /* 0x000000010400780c */ /* 0x001fda00077c1670 */
[----:B------:R-:W-:Y:S05]  /*4ce0*/  @P6 BRA `(.L_x_101) ;  /* 0x0000000000d06947 */ /* 0x000fea0003800000 */
[----:B------:R-:W-:Y:S02]  /*4cf0*/  IMAD.SHL.U32 R14, R9, 0x40, RZ ;  /* 0x00000040090e7824 */ /* 0x000fe400078e00ff */
[----:B------:R-:W-:Y:S02]  /*4d00*/  IMAD.SHL.U32 R15, R7, 0x80, RZ ;  /* 0x00000080070f7824 */ /* 0x000fe400078e00ff */
[----:B------:R-:W-:Y:S02]  /*4d10*/  IMAD.MOV.U32 R20, RZ, RZ, RZ ;  /* 0x000000ffff147224 */ /* 0x000fe400078e00ff */
[----:B------:R-:W-:Y:S02]  /*4d20*/  IMAD.MOV.U32 R4, RZ, RZ, R10 ;  /* 0x000000ffff047224 */ /* 0x000fe400078e000a */
[----:B------:R-:W-:Y:S02]  /*4d30*/  IMAD.MOV.U32 R5, RZ, RZ, R3 ;  /* 0x000000ffff057224 */ /* 0x000fe400078e0003 */
[----:B------:R-:W-:-:S07]  /*4d40*/  IMAD.MOV.U32 R6, RZ, RZ, R0 ;  /* 0x000000ffff067224 */ /* 0x000fce00078e0000 */
.L_x_105:
[----:B------:R-:W0:Y:S01]  /*4d50*/  S2R R12, SR_CgaCtaId ;  /* 0x00000000000c7919 */ /* 0x000e220000008800 */
[----:B------:R-:W-:Y:S01]  /*4d60*/  MOV R7, 0x400 ;  /* 0x0000040000077802 */ /* 0x000fe20000000f00 */
[----:B------:R-:W1:Y:S03]  /*4d70*/  @!P2 LDC R9, c[0x0][0x500] ;  /* 0x00014000ff09ab82 */ /* 0x000e660000000800 */
[----:B0-----:R-:W-:Y:S02]  /*4d80*/  LEA R21, R12, R7, 0x18 ;  /* 0x000000070c157211 */ /* 0x001fe400078ec0ff */
[----:B------:R-:W-:-:S03]  /*4d90*/  SHF.L.U32 R7, R5, 0x1f, RZ ;  /* 0x0000001f05077819 */ /* 0x000fc600000006ff */
[----:B------:R-:W-:-:S04]  /*4da0*/  IMAD R12, R6, 0x8, R21 ;  /* 0x00000008060c7824 */ /* 0x000fc800078e0215 */
[----:B------:R-:W0:Y:S02]  /*4db0*/  SYNCS.PHASECHK.TRANS64.TRYWAIT P1, [R12+URZ+0x20], R7 ;  /* 0x000020070c0075a7 */ /* 0x000e24000802017f */
[----:B01----:R-:W-:Y:S05]  /*4dc0*/  @!P1 BRA `(.L_x_102) ;  /* 0x0000000c00749947 */ /* 0x003fea0003800000 */
.L_x_122:
[----:B0-----:R-:W-:Y:S01]  /*4dd0*/  PRMT R7, R18, 0x9910, RZ ;  /* 0x0000991012077816 */ /* 0x001fe200000000ff */
[----:B------:R0:W-:Y:S03]  /*4de0*/  @!P2 SYNCS.ARRIVE.TRANS64 RZ, [R12+URZ], R9 ;  /* 0x000000090cffa9a7 */ /* 0x0001e6000800003f */
[----:B------:R-:W-:-:S13]  /*4df0*/  ISETP.NE.AND P1, PT, R7, 0x2, PT ;  /* 0x000000020700780c */ /* 0x000fda0003f25270 */
[----:B0-----:R-:W-:Y:S05]  /*4e00*/  @P1 BRA `(.L_x_103) ;  /* 0x0000000000041947 */ /* 0x001fea0003800000 */
[----:B------:R-:W-:Y:S01]  /*4e10*/  BPT.TRAP 0x1 ;  /* 0x000000040000795c */ /* 0x000fe20000300000 */
.L_x_103:
[----:B------:R-:W-:Y:S05]  /*4e20*/  @P0 BRA `(.L_x_104) ;  /* 0x0000000000040947 */ /* 0x000fea0003800000 */
[----:B------:R-:W-:Y:S01]  /*4e30*/  BPT.TRAP 0x1 ;  /* 0x000000040000795c */ /* 0x000fe20000300000 */
.L_x_104:
[--C-:B------:R-:W-:Y:S01]  /*4e40*/  IMAD R7, R6, 0x2000, R21.reuse ;  /* 0x0000200006077824 */ /* 0x100fe200078e0215 */
[----:B------:R-:W-:Y:S01]  /*4e50*/  R2UR UR9, R12 ;  /* 0x000000000c0972ca */ /* 0x000fe200000e0000 */
[----:B------:R-:W-:Y:S01]  /*4e60*/  IMAD R21, R6, 0x1000, R21 ;  /* 0x0000100006157824 */ /* 0x000fe200078e0215 */
[----:B------:R-:W-:Y:S01]  /*4e70*/  UIADD3 UR4, UP0, UR22, 0xf0, URZ ;  /* 0x000000f016047890 */ /* 0x000fe2000ff1e03f */
[----:B------:R-:W-:Y:S01]  /*4e80*/  VIADD R4, R4, 0xffffffff ;  /* 0xffffffff04047836 */ /* 0x000fe20000000000 */
[----:B------:R-:W-:Y:S01]  /*4e90*/  R2UR UR5, R7 ;  /* 0x00000000070572ca */ /* 0x000fe200000e0000 */
[----:B------:R-:W-:Y:S01]  /*4ea0*/  UIADD3 UR24, UP1, UR22, 0x1f0, URZ ;  /* 0x000001f016187890 */ /* 0x000fe2000ff3e03f */
[----:B------:R-:W-:Y:S01]  /*4eb0*/  R2UR UR8, R21 ;  /* 0x00000000150872ca */ /* 0x000fe200000e0000 */
[----:B------:R-:W-:Y:S01]  /*4ec0*/  VIADD R6, R6, 0x1 ;  /* 0x0000000106067836 */ /* 0x000fe20000000000 */
[----:B------:R-:W-:Y:S01]  /*4ed0*/  R2UR UR11, R15 ;  /* 0x000000000f0b72ca */ /* 0x000fe200000e0000 */
[----:B------:R-:W-:Y:S01]  /*4ee0*/  UIADD3.X UR25, URZ, UR23, URZ, UP1, !UPT ;  /* 0x000000173f197290 */ /* 0x000fe20008ffe43f */
[----:B------:R-:W-:Y:S01]  /*4ef0*/  R2UR UR10, R20 ;  /* 0x00000000140a72ca */ /* 0x000fe200000e0000 */
[----:B------:R-:W-:Y:S01]  /*4f00*/  UMOV UR6, 0x0 ;  /* 0x0000000000067882 */ /* 0x000fe20000000000 */
[----:B------:R-:W-:Y:S01]  /*4f10*/  R2UR UR12, R8 ;  /* 0x00000000080c72ca */ /* 0x000fe200000e0000 */
[----:B------:R-:W-:Y:S01]  /*4f20*/  UMOV UR7, 0x10000000 ;  /* 0x1000000000077882 */ /* 0x000fe20000000000 */
[----:B------:R-:W-:Y:S01]  /*4f30*/  R2UR UR19, R14 ;  /* 0x000000000e1372ca */ /* 0x000fe200000e0000 */
[----:B------:R-:W-:Y:S01]  /*4f40*/  VIADD R20, R20, 0x20 ;  /* 0x0000002014147836 */ /* 0x000fe20000000000 */
[----:B------:R-:W-:Y:S01]  /*4f50*/  ISETP.GT.AND P3, PT, R4, 0x1, PT ;  /* 0x000000010400780c */ /* 0x000fe20003f64270 */
[----:B------:R-:W-:Y:S01]  /*4f60*/  UIADD3 UR14, UR5, 0x100, URZ ;  /* 0x00000100050e7890 */ /* 0x000fe2000fffe03f */
[----:B------:R-:W-:Y:S01]  /*4f70*/  ISETP.NE.AND P1, PT, R6, 0x4, PT ;  /* 0x000000040600780c */ /* 0x000fe20003f25270 */
[----:B------:R-:W-:-:S02]  /*4f80*/  UIADD3.X UR5, URZ, UR23, URZ, UP0, !UPT ;  /* 0x000000173f057290 */ /* 0x000fc400087fe43f */
[----:B------:R-:W-:Y:S01]  /*4f90*/  UIADD3 UR15, UR8, 0x8100, URZ ;  /* 0x00008100080f7890 */ /* 0x000fe2000fffe03f */
[----:B------:R-:W-:Y:S02]  /*4fa0*/  SEL R12, RZ, 0x1, P1 ;  /* 0x00000001ff0c7807 */ /* 0x000fe40000800000 */
[----:B------:R-:W-:Y:S01]  /*4fb0*/  UMOV UR8, UR14 ;  /* 0x0000000e00087c82 */ /* 0x000fe20008000000 */
[----:B------:R-:W-:Y:S02]  /*4fc0*/  SEL R6, R6, RZ, P1 ;  /* 0x000000ff06067207 */ /* 0x000fe40000800000 */
[----:B------:R-:W-:Y:S01]  /*4fd0*/  LOP3.LUT R5, R5, R12, RZ, 0x3c, !PT ;  /* 0x0000000c05057212 */ /* 0x000fe200078e3cff */
[----:B------:R0:W-:Y:S02]  /*4fe0*/  UTMALDG.3D [UR8], [UR4], desc[UR6] ;  /* 0x00000608040075b4 */ /* 0x0001e40008011000 */
[----:B0-----:R-:W-:Y:S01]  /*4ff0*/  UMOV UR8, UR15 ;  /* 0x0000000f00087c82 */ /* 0x001fe20008000000 */
[----:B------:R-:W-:-:S02]  /*5000*/  UMOV UR11, UR19 ;  /* 0x00000013000b7c82 */ /* 0x000fc40008000000 */
[----:B------:R0:W-:Y:S02]  /*5010*/  UTMALDG.3D [UR8], [UR24], desc[UR6] ;  /* 0x00000608180075b4 */ /* 0x0001e40008011000 */
[----:B0-----:R-:W-:Y:S05]  /*5020*/  @P3 BRA `(.L_x_105) ;  /* 0xfffffffc00483947 */ /* 0x001fea000383ffff */
.L_x_101:
[----:B------:R-:W-:Y:S05]  /*5030*/  BSYNC B1 ;  /* 0x0000000000017941 */ /* 0x000fea0003800000 */
.L_x_100:
[----:B------:R-:W-:Y:S01]  /*5040*/  LOP3.LUT P3, RZ, R11, 0xff, RZ, 0xc0, !PT ;  /* 0x000000ff0bff7812 */ /* 0x000fe2000786c0ff */
[----:B------:R-:W-:Y:S01]  /*5050*/  IMAD.IADD R0, R13, 0x1, R0 ;  /* 0x000000010d007824 */ /* 0x000fe200078e0200 */
[----:B------:R-:W-:Y:S01]  /*5060*/  IADD3 R16, P4, R16, UR20, RZ ;  /* 0x0000001410107c10 */ /* 0x000fe2000ff9e0ff */
[----:B------:R-:W-:Y:S01]  /*5070*/  ULDC.64 UR4, c[0x0][0x650] ;  /* 0x0001940000047ab9 */ /* 0x000fe20000000a00 */
[----:B------:R-:W-:Y:S01]  /*5080*/  BSSY B1, `(.L_x_106) ;  /* 0x000006b000017945 */ /* 0x000fe20003800000 */
[----:B------:R-:W-:Y:S01]  /*5090*/  IMAD.MOV.U32 R7, RZ, RZ, -0x1 ;  /* 0xffffffffff077424 */ /* 0x000fe200078e00ff */
[----:B------:R-:W-:Y:S01]  /*50a0*/  SHF.R.U32.HI R4, RZ, 0x2, R0 ;  /* 0x00000002ff047819 */ /* 0x000fe20000011600 */
[----:B------:R-:W-:Y:S01]  /*50b0*/  IMAD.MOV.U32 R9, RZ, RZ, -0x1 ;  /* 0xffffffffff097424 */ /* 0x000fe200078e00ff */
[----:B------:R-:W-:Y:S01]  /*50c0*/  ISETP.GT.U32.AND P1, PT, R0, 0x3, PT ;  /* 0x000000030000780c */ /* 0x000fe20003f24070 */
[----:B------:R-:W-:Y:S01]  /*50d0*/  IMAD.MOV.U32 R8, RZ, RZ, -0x1 ;  /* 0xffffffffff087424 */ /* 0x000fe200078e00ff */
[----:B------:R-:W-:-:S02]  /*50e0*/  LOP3.LUT R4, R4, 0x1, RZ, 0xc0, !PT ;  /* 0x0000000104047812 */ /* 0x000fc400078ec0ff */
[----:B------:R-:W-:Y:S01]  /*50f0*/  ISETP.LT.U32.AND P1, PT, R13, 0x4, P1 ;  /* 0x000000040d00780c */ /* 0x000fe20000f21070 */
[----:B------:R-:W0:Y:S01]  /*5100*/  @P3 S2R R6, SR_CgaCtaId ;  /* 0x0000000000063919 */ /* 0x000e220000008800 */
[----:B------:R-:W-:Y:S02]  /*5110*/  @P3 MOV R5, 0x400 ;  /* 0x0000040000053802 */ /* 0x000fe40000000f00 */
[----:B------:R-:W-:Y:S02]  /*5120*/  IADD3.X R17, R17, UR13, RZ, P4, !PT ;  /* 0x0000000d11117c10 */ /* 0x000fe4000a7fe4ff */
[----:B------:R-:W-:Y:S02]  /*5130*/  ISETP.GE.U32.AND P4, PT, R16, UR4, PT ;  /* 0x0000000410007c0c */ /* 0x000fe4000bf86070 */
[----:B------:R-:W-:Y:S02]  /*5140*/  LOP3.LUT R0, R0, 0x3, RZ, 0xc0, !PT ;  /* 0x0000000300007812 */ /* 0x000fe400078ec0ff */
[----:B------:R-:W-:-:S02]  /*5150*/  PRMT R11, RZ, 0x7610, R11 ;  /* 0x00007610ff0b7816 */ /* 0x000fc4000000000b */
[----:B0-----:R-:W-:-:S04]  /*5160*/  @P3 LEA R5, R6, R5, 0x18 ;  /* 0x0000000506053211 */ /* 0x001fc800078ec0ff */
[----:B------:R0:W-:Y:S01]  /*5170*/  @P3 SYNCS.ARRIVE.TRANS64.A1T0 RZ, [R5+URZ+0x58], RZ ;  /* 0x000058ff05ff39a7 */ /* 0x0001e2000810003f */
[----:B------:R-:W-:Y:S02]  /*5180*/  ISETP.NE.U32.AND P3, PT, R4, 0x1, PT ;  /* 0x000000010400780c */ /* 0x000fe40003f65070 */
[----:B------:R-:W-:Y:S02]  /*5190*/  SEL R4, RZ, 0x1, !P1 ;  /* 0x00000001ff047807 */ /* 0x000fe40004800000 */
[----:B------:R-:W-:Y:S02]  /*51a0*/  ISETP.GE.U32.AND.EX P1, PT, R17, UR5, PT, P4 ;  /* 0x0000000511007c0c */ /* 0x000fe4000bf26140 */
[----:B------:R-:W-:-:S04]  /*51b0*/  ISETP.GT.U32.AND P3, PT, R13, 0x3, !P3 ;  /* 0x000000030d00780c */ /* 0x000fc80005f64070 */
[----:B0-----:R-:W-:-:S04]  /*51c0*/  SEL R5, RZ, 0x1, !P3 ;  /* 0x00000001ff057807 */ /* 0x001fc80005800000 */
[--C-:B------:R-:W-:Y:S02]  /*51d0*/  LOP3.LUT R3, R5, R3, R4.reuse, 0x96, !PT ;  /* 0x0000000305037212 */ /* 0x100fe400078e9604 */
[----:B------:R-:W-:Y:S01]  /*51e0*/  PRMT R4, RZ, 0x7610, R4 ;  /* 0x00007610ff047816 */ /* 0x000fe20000000004 */
[----:B------:R-:W-:Y:S06]  /*51f0*/  @P1 BRA `(.L_x_107) ;  /* 0x00000004004c1947 */ /* 0x000fec0003800000 */
[----:B------:R-:W-:Y:S01]  /*5200*/  ULDC.64 UR4, c[0x0][0x628] ;  /* 0x00018a0000047ab9 */ /* 0x000fe20000000a00 */
[----:B------:R-:W0:Y:S01]  /*5210*/  S2R R14, SR_CTAID.X ;  /* 0x00000000000e7919 */ /* 0x000e220000002500 */
[----:B------:R-:W-:Y:S01]  /*5220*/  ISETP.NE.U32.AND P1, PT, RZ, UR4, PT ;  /* 0x00000004ff007c0c */ /* 0x000fe2000bf25070 */
[----:B------:R-:W-:Y:S01]  /*5230*/  ULDC UR7, c[0x0][0x630] ;  /* 0x00018c0000077ab9 */ /* 0x000fe20000000800 */
[----:B------:R-:W-:Y:S01]  /*5240*/  IMAD.MOV.U32 R4, RZ, RZ, R16 ;  /* 0x000000ffff047224 */ /* 0x000fe200078e0010 */
[----:B------:R-:W1:Y:S01]  /*5250*/  S2R R12, SR_CTAID.Y ;  /* 0x00000000000c7919 */ /* 0x000e620000002600 */
[----:B------:R-:W-:Y:S01]  /*5260*/  ISETP.NE.AND.EX P1, PT, RZ, UR5, PT, P1 ;  /* 0x00000005ff007c0c */ /* 0x000fe2000bf25310 */
[----:B------:R-:W-:-:S12]  /*5270*/  IMAD.MOV.U32 R5, RZ, RZ, R17 ;  /* 0x000000ffff057224 */ /* 0x000fd800078e0011 */
[----:B------:R-:W-:Y:S05]  /*5280*/  @!P1 BRA `(.L_x_108) ;  /* 0x0000000000289947 */ /* 0x000fea0003800000 */
[----:B------:R-:W-:Y:S02]  /*5290*/  ULDC UR6, c[0x0][0x634] ;  /* 0x00018d0000067ab9 */ /* 0x000fe40000000800 */
[----:B------:R-:W-:-:S05]  /*52a0*/  IADD3 R9, P1, R16, UR6, RZ ;  /* 0x0000000610097c10 */ /* 0x000fca000ff3e0ff */
[----:B------:R-:W-:-:S04]  /*52b0*/  IMAD.X R15, RZ, RZ, R17, P1 ;  /* 0x000000ffff0f7224 */ /* 0x000fc800008e0611 */
[----:B------:R-:W-:-:S04]  /*52c0*/  IMAD.WIDE.U32 R6, R15, UR4, RZ ;  /* 0x000000040f067c25 */ /* 0x000fc8000f8e00ff */
[----:B------:R-:W-:-:S04]  /*52d0*/  IMAD.WIDE.U32 R6, P1, R9, UR5, R6 ;  /* 0x0000000509067c25 */ /* 0x000fc8000f820006 */
[----:B------:R-:W-:-:S04]  /*52e0*/  IMAD.WIDE.U32 R8, R9, UR4, RZ ;  /* 0x0000000409087c25 */ /* 0x000fc8000f8e00ff */
[----:B------:R-:W-:Y:S01]  /*52f0*/  IMAD.X R5, RZ, RZ, RZ, P1 ;  /* 0x000000ffff057224 */ /* 0x000fe200008e06ff */
[----:B------:R-:W-:Y:S01]  /*5300*/  IADD3 RZ, P1, R9, R6, RZ ;  /* 0x0000000609ff7210 */ /* 0x000fe20007f3e0ff */
[----:B------:R-:W-:-:S04]  /*5310*/  IMAD.MOV.U32 R4, RZ, RZ, R7 ;  /* 0x000000ffff047224 */ /* 0x000fc800078e0007 */
[----:B------:R-:W-:-:S08]  /*5320*/  IMAD.WIDE.U32.X R4, R15, UR5, R4, P1 ;  /* 0x000000050f047c25 */ /* 0x000fd000088e0404 */
.L_x_108:
[--C-:B------:R-:W-:Y:S01]  /*5330*/  SHF.R.U64 R8, R4, UR7, R5.reuse ;  /* 0x0000000704087c19 */ /* 0x100fe20008001205 */
[----:B------:R-:W-:Y:S01]  /*5340*/  ULDC.64 UR4, c[0x0][0x620] ;  /* 0x0001880000047ab9 */ /* 0x000fe20000000a00 */
[----:B------:R-:W-:Y:S01]  /*5350*/  SHF.R.U32.HI R4, RZ, UR7, R5 ;  /* 0x00000007ff047c19 */ /* 0x000fe20008011605 */
[----:B------:R-:W2:Y:S01]  /*5360*/  LDC R25, c[0x0][0x144] ;  /* 0x00005100ff197b82 */ /* 0x000ea20000000800 */
[----:B------:R-:W-:Y:S01]  /*5370*/  IADD3 R7, P1, RZ, -R8, RZ ;  /* 0x80000008ff077210 */ /* 0x000fe20007f3e0ff */
[----:B------:R-:W-:Y:S01]  /*5380*/  ULDC.64 UR8, c[0x0][0x640] ;  /* 0x0001900000087ab9 */ /* 0x000fe20000000a00 */
[----:B0-----:R-:W-:Y:S01]  /*5390*/  I2FP.F32.U32 R9, R14 ;  /* 0x0000000e00097245 */ /* 0x001fe20000201000 */
[----:B------:R-:W-:Y:S02]  /*53a0*/  ULDC UR6, c[0x0][0x608] ;  /* 0x0001820000067ab9 */ /* 0x000fe40000000800 */
[----:B------:R-:W-:Y:S01]  /*53b0*/  IMAD.X R4, RZ, RZ, ~R4, P1 ;  /* 0x000000ffff047224 */ /* 0x000fe200008e0e04 */
[----:B------:R-:W-:Y:S01]  /*53c0*/  ISETP.NE.U32.AND P1, PT, RZ, UR8, PT ;  /* 0x00000008ff007c0c */ /* 0x000fe2000bf25070 */
[----:B------:R-:W0:Y:S02]  /*53d0*/  LDC R21, c[0x0][0x148] ;  /* 0x00005200ff157b82 */ /* 0x000e240000000800 */
[----:B------:R-:W-:Y:S01]  /*53e0*/  IMAD R6, R4, UR4, RZ ;  /* 0x0000000404067c24 */ /* 0x000fe2000f8e02ff */
[----:B------:R-:W-:Y:S01]  /*53f0*/  ISETP.NE.AND.EX P1, PT, RZ, UR9, PT, P1 ;  /* 0x00000009ff007c0c */ /* 0x000fe2000bf25310 */
[----:B------:R-:W-:Y:S01]  /*5400*/  IMAD.WIDE.U32 R4, R7, UR4, R16 ;  /* 0x0000000407047c25 */ /* 0x000fe2000f8e0010 */
[----:B------:R-:W-:-:S03]  /*5410*/  ULDC UR4, c[0x0][0x150] ;  /* 0x0000540000047ab9 */ /* 0x000fc60000000800 */
[----:B------:R-:W-:Y:S02]  /*5420*/  IMAD R7, R7, UR5, R6 ;  /* 0x0000000507077c24 */ /* 0x000fe4000f8e0206 */
[----:B------:R-:W-:Y:S01]  /*5430*/  FMUL R6, R9, UR4 ;  /* 0x0000000409067c20 */ /* 0x000fe20008400000 */
[----:B------:R-:W-:Y:S01]  /*5440*/  ULDC UR4, c[0x0][0x618] ;  /* 0x0001860000047ab9 */ /* 0x000fe20000000800 */
[----:B------:R-:W-:Y:S01]  /*5450*/  ULDC UR5, c[0x0][0x154] ;  /* 0x0000550000057ab9 */ /* 0x000fe20000000800 */
[----:B------:R-:W-:-:S03]  /*5460*/  IMAD.IADD R5, R5, 0x1, R7 ;  /* 0x0000000105057824 */ /* 0x000fc600078e0207 */
[----:B------:R-:W3:Y:S02]  /*5470*/  F2I.U32.TRUNC.NTZ R6, R6 ;  /* 0x0000000600067305 */ /* 0x000ee4000020f000 */
[----:B------:R-:W-:Y:S02]  /*5480*/  SHF.R.U64 R9, R4, UR4, R5 ;  /* 0x0000000404097c19 */ /* 0x000fe40008001205 */
[----:B-1----:R-:W-:-:S05]  /*5490*/  I2FP.F32.U32 R4, R12 ;  /* 0x0000000c00047245 */ /* 0x002fca0000201000 */
[----:B------:R-:W-:Y:S01]  /*54a0*/  FMUL R22, R4, UR5 ;  /* 0x0000000504167c20 */ /* 0x000fe20008400000 */
[----:B------:R-:W-:Y:S01]  /*54b0*/  SHF.R.U32.HI R4, RZ, UR4, R5 ;  /* 0x00000004ff047c19 */ /* 0x000fe20008011605 */
[----:B------:R-:W-:-:S03]  /*54c0*/  ULDC UR4, c[0x0][0x658] ;  /* 0x0001960000047ab9 */ /* 0x000fc60000000800 */
[--C-:B------:R-:W-:Y:S01]  /*54d0*/  SHF.R.U64 R20, R9, UR6, R4.reuse ;  /* 0x0000000609147c19 */ /* 0x100fe20008001204 */
[----:B------:R-:W1:Y:S01]  /*54e0*/  F2I.U32.TRUNC.NTZ R22, R22 ;  /* 0x0000001600167305 */ /* 0x000e62000020f000 */
[----:B------:R-:W-:Y:S01]  /*54f0*/  SHF.R.U32.HI R5, RZ, UR6, R4 ;  /* 0x00000006ff057c19 */ /* 0x000fe20008011604 */
[----:B---3--:R-:W-:-:S03]  /*5500*/  IMAD.MOV R6, RZ, RZ, -R6 ;  /* 0x000000ffff067224 */ /* 0x008fc600078e0a06 */
[--C-:B------:R-:W-:Y:S01]  /*5510*/  SHF.R.U64 R15, R20, UR4, R5.reuse ;  /* 0x00000004140f7c19 */ /* 0x100fe20008001205 */
[----:B--2---:R-:W-:Y:S01]  /*5520*/  IMAD R14, R25, R6, R14 ;  /* 0x00000006190e7224 */ /* 0x004fe200078e020e */
[----:B------:R-:W-:-:S03]  /*5530*/  SHF.R.U32.HI R23, RZ, UR4, R5 ;  /* 0x00000004ff177c19 */ /* 0x000fc60008011605 */
[----:B------:R-:W-:Y:S02]  /*5540*/  IMAD.MOV.U32 R4, RZ, RZ, R15 ;  /* 0x000000ffff047224 */ /* 0x000fe400078e000f */
[----:B------:R-:W-:Y:S01]  /*5550*/  IMAD.MOV.U32 R5, RZ, RZ, R23 ;  /* 0x000000ffff057224 */ /* 0x000fe200078e0017 */
[----:B-1----:R-:W-:Y:S06]  /*5560*/  @!P1 BRA `(.L_x_109) ;  /* 0x0000000000289947 */ /* 0x002fec0003800000 */
[----:B------:R-:W-:Y:S02]  /*5570*/  ULDC UR4, c[0x0][0x64c] ;  /* 0x0001930000047ab9 */ /* 0x000fe40000000800 */
[----:B------:R-:W-:-:S05]  /*5580*/  IADD3 R5, P1, R15, UR4, RZ ;  /* 0x000000040f057c10 */ /* 0x000fca000ff3e0ff */
[----:B------:R-:W-:-:S04]  /*5590*/  IMAD.X R23, RZ, RZ, R23, P1 ;  /* 0x000000ffff177224 */ /* 0x000fc800008e0617 */
[----:B------:R-:W-:-:S04]  /*55a0*/  IMAD.WIDE.U32 R6, R23, UR8, RZ ;  /* 0x0000000817067c25 */ /* 0x000fc8000f8e00ff */
[----:B------:R-:W-:-:S04]  /*55b0*/  IMAD.WIDE.U32 R6, P1, R5, UR9, R6 ;  /* 0x0000000905067c25 */ /* 0x000fc8000f820006 */
[----:B------:R-:W-:-:S04]  /*55c0*/  IMAD.WIDE.U32 R4, R5, UR8, RZ ;  /* 0x0000000805047c25 */ /* 0x000fc8000f8e00ff */
[----:B------:R-:W-:Y:S01]  /*55d0*/  IMAD.MOV.U32 R4, RZ, RZ, R7 ;  /* 0x000000ffff047224 */ /* 0x000fe200078e0007 */
[----:B------:R-:W-:Y:S01]  /*55e0*/  IADD3 RZ, P3, R5, R6, RZ ;  /* 0x0000000605ff7210 */ /* 0x000fe20007f7e0ff */
[----:B------:R-:W-:-:S04]  /*55f0*/  IMAD.X R5, RZ, RZ, RZ, P1 ;  /* 0x000000ffff057224 */ /* 0x000fc800008e06ff */
[----:B------:R-:W-:-:S08]  /*5600*/  IMAD.WIDE.U32.X R4, R23, UR9, R4, P3 ;  /* 0x0000000917047c25 */ /* 0x000fd000098e0404 */
.L_x_109:
[----:B------:R-:W-:Y:S01]  /*5610*/  ISETP.NE.AND P1, PT, R2, 0x1, PT ;  /* 0x000000010200780c */ /* 0x000fe20003f25270 */
[----:B------:R-:W-:Y:S01]  /*5620*/  ULDC UR4, c[0x0][0x648] ;  /* 0x0001920000047ab9 */ /* 0x000fe20000000800 */
[----:B------:R-:W-:Y:S01]  /*5630*/  LOP3.LUT R20, R20, UR17, RZ, 0xc0, !PT ;  /* 0x0000001114147c12 */ /* 0x000fe2000f8ec0ff */
[----:B------:R-:W-:Y:S01]  /*5640*/  IMAD.MOV R22, RZ, RZ, -R22 ;  /* 0x000000ffff167224 */ /* 0x000fe200078e0a16 */
[----:B------:R-:W-:Y:S01]  /*5650*/  SHF.R.U64 R5, R4, UR4, R5 ;  /* 0x0000000404057c19 */ /* 0x000fe20008001205 */
[----:B------:R-:W-:Y:S01]  /*5660*/  ULDC UR4, c[0x0][0x638] ;  /* 0x00018e0000047ab9 */ /* 0x000fe20000000800 */
[----:B------:R-:W-:Y:S01]  /*5670*/  LOP3.LUT R6, R9, UR16, RZ, 0xc0, !PT ;  /* 0x0000001009067c12 */ /* 0x000fe2000f8ec0ff */
[----:B------:R-:W-:Y:S02]  /*5680*/  ULDC UR5, c[0x0][0x610] ;  /* 0x0001840000057ab9 */ /* 0x000fe40000000800 */
[----:B------:R-:W-:Y:S02]  /*5690*/  IMAD.MOV R4, RZ, RZ, -R5 ;  /* 0x000000ffff047224 */ /* 0x000fe400078e0a05 */
[----:B------:R-:W-:-:S02]  /*56a0*/  IMAD R5, R5, UR18, R20 ;  /* 0x0000001205057c24 */ /* 0x000fc4000f8e0214 */
[----:B0-----:R-:W-:Y:S02]  /*56b0*/  @P1 IMAD R14, R21, R22, R12 ;  /* 0x00000016150e1224 */ /* 0x001fe400078e020c */
[----:B------:R-:W-:Y:S01]  /*56c0*/  IMAD R15, R4, UR4, R15 ;  /* 0x00000004040f7c24 */ /* 0x000fe2000f8e020f */
[----:B------:R-:W-:Y:S01]  /*56d0*/  ULDC UR4, c[0x0][0x600] ;  /* 0x0001800000047ab9 */ /* 0x000fe20000000800 */
[----:B------:R-:W-:Y:S02]  /*56e0*/  IMAD R14, R5, UR5, R14 ;  /* 0x00000005050e7c24 */ /* 0x000fe4000f8e020e */
[----:B------:R-:W-:Y:S02]  /*56f0*/  IMAD R15, R15, UR4, R6 ;  /* 0x000000040f0f7c24 */ /* 0x000fe4000f8e0206 */
[----:B------:R-:W-:-:S03]  /*5700*/  IMAD.MOV.U32 R4, RZ, RZ, 0x1 ;  /* 0x00000001ff047424 */ /* 0x000fc600078e00ff */
[----:B------:R-:W-:Y:S02]  /*5710*/  SEL R9, R15, R14, !P1 ;  /* 0x0000000e0f097207 */ /* 0x000fe40004800000 */
[----:B------:R-:W-:-:S07]  /*5720*/  SEL R7, R14, R15, !P1 ;  /* 0x0000000f0e077207 */ /* 0x000fce0004800000 */
.L_x_107:
[----:B------:R-:W-:Y:S05]  /*5730*/  BSYNC B1 ;  /* 0x0000000000017941 */ /* 0x000fea0003800000 */
.L_x_106:
[----:B------:R-:W-:-:S13]  /*5740*/  LOP3.LUT P1, RZ, R4, 0xff, RZ, 0xc0, !PT ;  /* 0x000000ff04ff7812 */ /* 0x000fda000782c0ff */
[----:B------:R-:W-:Y:S05]  /*5750*/  @P1 BRA `(.L_x_110) ;  /* 0xfffffff400481947 */ /* 0x000fea000383ffff */
[----:B------:R-:W-:Y:S05]  /*5760*/  BSYNC B0 ;  /* 0x0000000000007941 */ /* 0x000fea0003800000 */
.L_x_98:
[----:B------:R-:W-:-:S03]  /*5770*/  UMOV UR4, 0xffffffff ;  /* 0xffffffff00047882 */ /* 0x000fc60000000000 */
[----:B------:R-:W-:Y:S05]  /*5780*/  BRA.DIV UR4, `(.L_x_111) ;  /* 0x0000000604187947 */ /* 0x000fea000b800000 */
[----:B------:R-:W-:-:S13]  /*5790*/  ELECT P6, URZ, PT ;  /* 0x00000000003f782f */ /* 0x000fda00038c0000 */
.L_x_125:
[----:B------:R-:W-:Y:S04]  /*57a0*/  BSSY B0, `(.L_x_112) ;  /* 0x000002b000007945 */ /* 0x000fe80003800000 */
[----:B------:R-:W-:Y:S05]  /*57b0*/  @!P6 BRA `(.L_x_113) ;  /* 0x0000000000a4e947 */ /* 0x000fea0003800000 */
[----:B------:R-:W-:-:S04]  /*57c0*/  LOP3.LUT R19, R19, 0x2, RZ, 0xfc, !PT ;  /* 0x0000000213137812 */ /* 0x000fc800078efcff */
[----:B------:R-:W-:-:S13]  /*57d0*/  ISETP.NE.AND P0, PT, R19, 0x3, PT ;  /* 0x000000031300780c */ /* 0x000fda0003f05270 */
[----:B------:R-:W-:Y:S05]  /*57e0*/  @!P0 BRA `(.L_x_114) ;  /* 0x0000000000048947 */ /* 0x000fea0003800000 */
[----:B------:R-:W-:Y:S01]  /*57f0*/  BPT.TRAP 0x1 ;  /* 0x000000040000795c */ /* 0x000fe20000300000 */
.L_x_114:
[----:B------:R-:W0:Y:S01]  /*5800*/  S2R R5, SR_CgaCtaId ;  /* 0x0000000000057919 */ /* 0x000e220000008800 */
[----:B------:R-:W-:Y:S02]  /*5810*/  MOV R2, 0x400 ;  /* 0x0000040000027802 */ /* 0x000fe40000000f00 */
[----:B------:R-:W-:Y:S02]  /*5820*/  SHF.L.U32 R4, R3, 0x1f, RZ ;  /* 0x0000001f03047819 */ /* 0x000fe400000006ff */
[----:B0-----:R-:W-:-:S05]  /*5830*/  LEA R5, R5, R2, 0x18 ;  /* 0x0000000205057211 */ /* 0x001fca00078ec0ff */
[----:B------:R-:W-:-:S04]  /*5840*/  VIADD R5, R5, 0x20 ;  /* 0x0000002005057836 */ /* 0x000fc80000000000 */
[C---:B------:R-:W-:Y:S02]  /*5850*/  IMAD R7, R0.reuse, 0x8, R5 ;  /* 0x0000000800077824 */ /* 0x040fe400078e0205 */
[----:B------:R-:W-:Y:S02]  /*5860*/  VIADD R0, R0, 0x1 ;  /* 0x0000000100007836 */ /* 0x000fe40000000000 */
[----:B------:R-:W0:Y:S03]  /*5870*/  SYNCS.PHASECHK.TRANS64.TRYWAIT P0, [R7+URZ], R4 ;  /* 0x00000004070075a7 */ /* 0x000e26000800017f */
[----:B------:R-:W-:-:S04]  /*5880*/  ISETP.NE.AND P1, PT, R0, 0x4, PT ;  /* 0x000000040000780c */ /* 0x000fc80003f25270 */
[----:B------:R-:W-:Y:S02]  /*5890*/  SEL R2, RZ, 0x1, P1 ;  /* 0x00000001ff027807 */ /* 0x000fe40000800000 */
[----:B------:R-:W-:Y:S02]  /*58a0*/  SEL R0, R0, RZ, P1 ;  /* 0x000000ff00007207 */ /* 0x000fe40000800000 */
[----:B------:R-:W-:-:S03]  /*58b0*/  LOP3.LUT R9, R3, R2, RZ, 0x3c, !PT ;  /* 0x0000000203097212 */ /* 0x000fc600078e3cff */
[----:B------:R-:W-:Y:S01]  /*58c0*/  IMAD R6, R0, 0x8, R5 ;  /* 0x0000000800067824 */ /* 0x000fe200078e0205 */
[----:B------:R-:W-:Y:S01]  /*58d0*/  SHF.L.U32 R3, R9, 0x1f, RZ ;  /* 0x0000001f09037819 */ /* 0x000fe200000006ff */
[----:B0-----:R-:W-:Y:S06]  /*58e0*/  @!P0 BRA `(.L_x_115) ;  /* 0x0000000000e08947 */ /* 0x001fec0003800000 */
.L_x_126:
[----:B------:R-:W1:Y:S01]  /*58f0*/  SYNCS.PHASECHK.TRANS64.TRYWAIT P0, [R6+URZ], R3 ;  /* 0x00000003060075a7 */ /* 0x000e62000800017f */
[----:B------:R-:W-:-:S05]  /*5900*/  VIADD R0, R0, 0x1 ;  /* 0x0000000100007836 */ /* 0x000fca0000000000 */
[----:B------:R-:W-:-:S04]  /*5910*/  ISETP.NE.AND P1, PT, R0, 0x4, PT ;  /* 0x000000040000780c */ /* 0x000fc80003f25270 */
[----:B------:R-:W-:Y:S02]  /*5920*/  SEL R2, RZ, 0x1, P1 ;  /* 0x00000001ff027807 */ /* 0x000fe40000800000 */
[----:B------:R-:W-:Y:S02]  /*5930*/  SEL R0, R0, RZ, P1 ;  /* 0x000000ff00007207 */ /* 0x000fe40000800000 */
[----:B------:R-:W-:-:S03]  /*5940*/  LOP3.LUT R9, R9, R2, RZ, 0x3c, !PT ;  /* 0x0000000209097212 */ /* 0x000fc600078e3cff */
[----:B0-----:R-:W-:Y:S01]  /*5950*/  IMAD R7, R0, 0x8, R5 ;  /* 0x0000000800077824 */ /* 0x001fe200078e0205 */
[----:B------:R-:W-:Y:S01]  /*5960*/  SHF.L.U32 R4, R9, 0x1f, RZ ;  /* 0x0000001f09047819 */ /* 0x000fe200000006ff */
[----:B-1----:R-:W-:Y:S06]  /*5970*/  @!P0 BRA `(.L_x_116) ;  /* 0x0000000000d08947 */ /* 0x002fec0003800000 */
.L_x_127:
[----:B------:R-:W1:Y:S01]  /*5980*/  SYNCS.PHASECHK.TRANS64.TRYWAIT P0, [R7+URZ], R4 ;  /* 0x00000004070075a7 */ /* 0x000e62000800017f */
[----:B------:R-:W-:-:S05]  /*5990*/  VIADD R0, R0, 0x1 ;  /* 0x0000000100007836 */ /* 0x000fca0000000000 */
[----:B------:R-:W-:-:S04]  /*59a0*/  ISETP.NE.AND P1, PT, R0, 0x4, PT ;  /* 0x000000040000780c */ /* 0x000fc80003f25270 */
[----:B------:R-:W-:Y:S02]  /*59b0*/  SEL R2, RZ, 0x1, P1 ;  /* 0x00000001ff027807 */ /* 0x000fe40000800000 */
[----:B------:R-:W-:Y:S02]  /*59c0*/  SEL R0, R0, RZ, P1 ;  /* 0x000000ff00007207 */ /* 0x000fe40000800000 */
[----:B------:R-:W-:Y:S01]  /*59d0*/  LOP3.LUT R2, R9, R2, RZ, 0x3c, !PT ;  /* 0x0000000209027212 */ /* 0x000fe200078e3cff */
[----:B-1----:R-:W-:Y:S06]  /*59e0*/  @!P0 BRA `(.L_x_117) ;  /* 0x0000000000c88947 */ /* 0x002fec0003800000 */
.L_x_128:
[----:B------:R-:W-:Y:S01]  /*59f0*/  IMAD R5, R0, 0x8, R5 ;  /* 0x0000000800057824 */ /* 0x000fe200078e0205 */
[----:B------:R-:W-:-:S07]  /*5a00*/  SHF.L.U32 R0, R2, 0x1f, RZ ;  /* 0x0000001f02007819 */ /* 0x000fce00000006ff */
.L_x_118:
[----:B--2---:R2:W3:Y:S02]  /*5a10*/  SYNCS.PHASECHK.TRANS64.TRYWAIT P0, [R5+URZ], R0 ;  /* 0x00000000050075a7 */ /* 0x0044e4000800017f */
[----:B---3--:R-:W-:Y:S05]  /*5a20*/  @!P0 NANOSLEEP.SYNCS 0x989680 ;  /* 0x009896800000895d */ /* 0x008fea0003900000 */
[----:B------:R-:W3:Y:S02]  /*5a30*/  @!P0 SYNCS.PHASECHK.TRANS64 P0, [R5+URZ], R0 ;  /* 0x00000000050085a7 */ /* 0x000ee4000800007f */
[----:B---3--:R-:W-:Y:S05]  /*5a40*/  @!P0 BRA `(.L_x_118) ;  /* 0xfffffffc00f08947 */ /* 0x008fea000383ffff */
.L_x_113:
[----:B------:R-:W-:Y:S05]  /*5a50*/  BSYNC B0 ;  /* 0x0000000000007941 */ /* 0x000fea0003800000 */
.L_x_112:
[----:B------:R-:W-:Y:S05]  /*5a60*/  EXIT ;  /* 0x000000000000794d */ /* 0x000fea0003800000 */
.L_x_17:
[----:B---3--:R3:W4:Y:S02]  /*5a70*/  SYNCS.PHASECHK.TRANS64.TRYWAIT P1, [R3+URZ], R0 ;  /* 0x00000000030075a7 */ /* 0x008724000802017f */
[----:B----4-:R-:W-:Y:S05]  /*5a80*/  @!P1 NANOSLEEP.SYNCS 0x989680 ;  /* 0x009896800000995d */ /* 0x010fea0003900000 */
[----:B------:R-:W4:Y:S02]  /*5a90*/  @!P1 SYNCS.PHASECHK.TRANS64 P1, [R3+URZ], R0 ;  /* 0x00000000030095a7 */ /* 0x000f24000802007f */
[----:B----4-:R-:W-:Y:S05]  /*5aa0*/  @!P1 BRA `(.L_x_17) ;  /* 0xfffffffc00f09947 */ /* 0x010fea000383ffff */
[----:B------:R-:W-:Y:S05]  /*5ab0*/  BRA `(.L_x_16) ;  /* 0xffffffb400d47947 */ /* 0x000fea000383ffff */
.L_x_22:
[----:B-1----:R-:W-:-:S04]  /*5ac0*/  IMAD.U32 R4, RZ, RZ, UR4 ;  /* 0x00000004ff047e24 */ /* 0x002fc8000f8e00ff */
[----:B------:R1:W2:Y:S03]  /*5ad0*/  SYNCS.PHASECHK.TRANS64.TRYWAIT P1, [R4+URZ], R3 ;  /* 0x00000003040075a7 */ /* 0x0002a6000802017f */
[----:B--2---:R-:W-:Y:S05]  /*5ae0*/  @!P1 NANOSLEEP.SYNCS 0x989680 ;  /* 0x009896800000995d */ /* 0x004fea0003900000 */
[----:B------:R-:W2:Y:S02]  /*5af0*/  @!P1 SYNCS.PHASECHK.TRANS64 P1, [R4+URZ], R3 ;  /* 0x00000003040095a7 */ /* 0x000ea4000802007f */
[----:B--2---:R-:W-:Y:S05]  /*5b00*/  @!P1 BRA `(.L_x_22) ;  /* 0xfffffffc00ec9947 */ /* 0x004fea000383ffff */
[----:B------:R-:W-:Y:S05]  /*5b10*/  BRA `(.L_x_21) ;  /* 0xffffffb800747947 */ /* 0x000fea000383ffff */
.L_x_99:
[----:B------:R-:W-:Y:S01]  /*5b20*/  BSSY B1, `(.L_x_119) ;  /* 0x0000006000017945 */ /* 0x000fe20003800000 */
[----:B------:R-:W-:-:S07]  /*5b30*/  IMAD.MOV.U32 R15, RZ, RZ, -0x1 ;  /* 0xffffffffff0f7424 */ /* 0x000fce00078e00ff */
[----:B------:R-:W-:Y:S05]  /*5b40*/  WARPSYNC.COLLECTIVE R15, `(.L_x_120) ;  /* 0x000000000f0c7348 */ /* 0x000fea0003c00000 */
[----:B------:R-:W-:Y:S02]  /*5b50*/  ELECT P6, UR62, PT ;  /* 0x00000000003e782f */ /* 0x000fe400038c0000 */
[----:B------:R-:W-:Y:S01]  /*5b60*/  MOV R14, UR62 ;  /* 0x0000003e000e7c02 */ /* 0x000fe20008000f00 */
[----:B------:R-:W-:Y:S10]  /*5b70*/  ENDCOLLECTIVE ;  /* 0x000000000000791b */ /* 0x000ff40003800000 */
.L_x_120:
[----:B------:R-:W-:Y:S05]  /*5b80*/  BSYNC B1 ;  /* 0x0000000000017941 */ /* 0x000fea0003800000 */
.L_x_119:
[----:B------:R-:W-:Y:S05]  /*5b90*/  BRA `(.L_x_121) ;  /* 0xfffffff000447947 */ /* 0x000fea000383ffff */
.L_x_102:
[----:B0-----:R0:W1:Y:S02]  /*5ba0*/  SYNCS.PHASECHK.TRANS64.TRYWAIT P1, [R12+URZ+0x20], R7 ;  /* 0x000020070c0075a7 */ /* 0x001064000802017f */
[----:B-1----:R-:W-:Y:S05]  /*5bb0*/  @!P1 NANOSLEEP.SYNCS 0x989680 ;  /* 0x009896800000995d */ /* 0x002fea0003900000 */
[----:B------:R-:W1:Y:S02]  /*5bc0*/  @!P1 SYNCS.PHASECHK.TRANS64 P1, [R12+URZ+0x20], R7 ;  /* 0x000020070c0095a7 */ /* 0x000e64000802007f */
[----:B-1----:R-:W-:Y:S05]  /*5bd0*/  @!P1 BRA `(.L_x_102) ;  /* 0xfffffffc00f09947 */ /* 0x002fea000383ffff */
[----:B------:R-:W-:Y:S05]  /*5be0*/  BRA `(.L_x_122) ;  /* 0xfffffff000787947 */ /* 0x000fea000383ffff */
.L_x_111:
[----:B------:R-:W-:Y:S01]  /*5bf0*/  BSSY B0, `(.L_x_123) ;  /* 0x0000006000007945 */ /* 0x000fe20003800000 */
[----:B------:R-:W-:-:S07]  /*5c00*/  IMAD.MOV.U32 R15, RZ, RZ, -0x1 ;  /* 0xffffffffff0f7424 */ /* 0x000fce00078e00ff */
[----:B------:R-:W-:Y:S05]  /*5c10*/  WARPSYNC.COLLECTIVE R15, `(.L_x_124) ;  /* 0x000000000f0c7348 */ /* 0x000fea0003c00000 */
[----:B------:R-:W-:Y:S02]  /*5c20*/  ELECT P6, UR62, PT ;  /* 0x00000000003e782f */ /* 0x000fe400038c0000 */
[----:B------:R-:W-:Y:S01]  /*5c30*/  MOV R14, UR62 ;  /* 0x0000003e000e7c02 */ /* 0x000fe20008000f00 */
[----:B------:R-:W-:Y:S10]  /*5c40*/  ENDCOLLECTIVE ;  /* 0x000000000000791b */ /* 0x000ff40003800000 */
.L_x_124:
[----:B------:R-:W-:Y:S05]  /*5c50*/  BSYNC B0 ;  /* 0x0000000000007941 */ /* 0x000fea0003800000 */
.L_x_123:
[----:B------:R-:W-:Y:S05]  /*5c60*/  BRA `(.L_x_125) ;  /* 0xfffffff800cc7947 */ /* 0x000fea000383ffff */
.L_x_115:
[----:B0-----:R0:W1:Y:S02]  /*5c70*/  SYNCS.PHASECHK.TRANS64.TRYWAIT P0, [R7+URZ], R4 ;  /* 0x00000004070075a7 */ /* 0x001064000800017f */
[----:B-1----:R-:W-:Y:S05]  /*5c80*/  @!P0 NANOSLEEP.SYNCS 0x989680 ;  /* 0x009896800000895d */ /* 0x002fea0003900000 */
[----:B------:R-:W1:Y:S02]  /*5c90*/  @!P0 SYNCS.PHASECHK.TRANS64 P0, [R7+URZ], R4 ;  /* 0x00000004070085a7 */ /* 0x000e64000800007f */
[----:B-1----:R-:W-:Y:S05]  /*5ca0*/  @!P0 BRA `(.L_x_115) ;  /* 0xfffffffc00f08947 */ /* 0x002fea000383ffff */
[----:B------:R-:W-:Y:S05]  /*5cb0*/  BRA `(.L_x_126) ;  /* 0xfffffffc000c7947 */ /* 0x000fea000383ffff */
.L_x_116:
[----:B0-----:R0:W1:Y:S02]  /*5cc0*/  SYNCS.PHASECHK.TRANS64.TRYWAIT P0, [R6+URZ], R3 ;  /* 0x00000003060075a7 */ /* 0x001064000800017f */
[----:B-1----:R-:W-:Y:S05]  /*5cd0*/  @!P0 NANOSLEEP.SYNCS 0x989680 ;  /* 0x009896800000895d */ /* 0x002fea0003900000 */
[----:B------:R-:W1:Y:S02]  /*5ce0*/  @!P0 SYNCS.PHASECHK.TRANS64 P0, [R6+URZ], R3 ;  /* 0x00000003060085a7 */ /* 0x000e64000800007f */
[----:B-1----:R-:W-:Y:S05]  /*5cf0*/  @!P0 BRA `(.L_x_116) ;  /* 0xfffffffc00f08947 */ /* 0x002fea000383ffff */
[----:B------:R-:W-:Y:S05]  /*5d00*/  BRA `(.L_x_127) ;  /* 0xfffffffc001c7947 */ /* 0x000fea000383ffff */
.L_x_117:
[----:B-1----:R1:W2:Y:S02]  /*5d10*/  SYNCS.PHASECHK.TRANS64.TRYWAIT P0, [R7+URZ], R4 ;  /* 0x00000004070075a7 */ /* 0x0022a4000800017f */
[----:B--2---:R-:W-:Y:S05]  /*5d20*/  @!P0 NANOSLEEP.SYNCS 0x989680 ;  /* 0x009896800000895d */ /* 0x004fea0003900000 */
[----:B------:R-:W2:Y:S02]  /*5d30*/  @!P0 SYNCS.PHASECHK.TRANS64 P0, [R7+URZ], R4 ;  /* 0x00000004070085a7 */ /* 0x000ea4000800007f */
[----:B--2---:R-:W-:Y:S05]  /*5d40*/  @!P0 BRA `(.L_x_117) ;  /* 0xfffffffc00f08947 */ /* 0x004fea000383ffff */
[----:B------:R-:W-:Y:S05]  /*5d50*/  BRA `(.L_x_128) ;  /* 0xfffffffc00247947 */ /* 0x000fea000383ffff */
.L_x_129:
[----:B------:R-:W-:-:S00]  /*5d60*/  BRA `(.L_x_129) ;  /* 0xfffffffc00fc7947 */ /* 0x000fc0000383ffff */
[----:B------:R-:W-:-:S00]  /*5d70*/  NOP ;  /* 0x0000000000007918 */ /* 0x000fc00000000000 */
        /* <DEDUP_REMOVED lines=8> */
.L_x_130:


//--------------------- .nv.global.init           --------------------------
	.section	.nv.global.init,"aw",@progbits
.nv.global.init:
	.type		$str$22,@object
	.size		$str$22,($str$23 - $str$22)
$str$22:
        /*0000*/ 	.byte	0x6b, 0x5f, 0x74, 0x69, 0x6c, 0x65, 0x5f, 0x63, 0x6f, 0x75, 0x6e, 0x74, 0x20, 0x3e, 0x3d, 0x20
        /*0010*/ 	.byte	0x31, 0x00
	.type		$str$23,@object
	.size		$str$23,(__unnamed_1 - $str$23)
$str$23:
        /*0012*/ 	.byte	0x2f, 0x74, 0x6d, 0x70, 0x2f, 0x63, 0x75, 0x74, 0x6c, 0x61, 0x73, 0x73, 0x5f, 0x73, 0x77, 0x65
        /*0022*/ 	.byte	0x65, 0x70, 0x5f, 0x73, 0x72, 0x63, 0x2f, 0x69, 0x6e, 0x63, 0x6c, 0x75, 0x64, 0x65, 0x2f, 0x63
        /*0032*/ 	.byte	0x75, 0x74, 0x6c, 0x61, 0x73, 0x73, 0x2f, 0x67, 0x65, 0x6d, 0x6d, 0x2f, 0x63, 0x6f, 0x6c, 0x6c
        /*0042*/ 	.byte	0x65, 0x63, 0x74, 0x69, 0x76, 0x65, 0x2f, 0x73, 0x6d, 0x39, 0x30, 0x5f, 0x6d, 0x6d, 0x61, 0x5f
        /*0052*/ 	.byte	0x74, 0x6d, 0x61, 0x5f, 0x67, 0x6d, 0x6d, 0x61, 0x5f, 0x73, 0x73, 0x5f, 0x77, 0x61, 0x72, 0x70
        /*0062*/ 	.byte	0x73, 0x70, 0x65, 0x63, 0x69, 0x61, 0x6c, 0x69, 0x7a, 0x65, 0x64, 0x2e, 0x68, 0x70, 0x70, 0x00
	.type		__unnamed_1,@object
	.size		__unnamed_1,(.L_0 - __unnamed_1)
__unnamed_1:
        /*0072*/ 	.byte	0x76, 0x6f, 0x69, 0x64, 0x20, 0x63, 0x75, 0x74, 0x6c, 0x61, 0x73, 0x73, 0x3a, 0x3a, 0x67, 0x65
        /* <DEDUP_REMOVED lines=180> */
        /*0bc2*/ 	.byte	0x5d, 0x00
.L_0:


//--------------------- .nv.shared._ZN7cutlass13device_kernelINS_4gemm6kernel13GemmUniversalIN4cute5tupleIJiiiiEEENS1_10collective13CollectiveMmaINS1_34MainloopSm90TmaGmmaWarpSpecializedILi4ENS5_IJNS4_1CILi1EEESB_SB_EEENS1_35KernelTmaWarpSpecializedCooperativeEEENS5_IJNSA_ILi128EEENSA_ILi64EEENSA_ILi32EEEEEENS_10bfloat16_tENS5_IJlSB_lEEESJ_SK_NS4_8TiledMMAINS4_8MMA_AtomIJNS4_4SM904GMMA27MMA_64x64x16_F32BF16BF16_SSILNSO_5MajorE0ELSQ_0ELNSO_7ScaleInE1ELSR_1EEEEEENS4_6LayoutINS5_IJNSA_ILi2EEESB_SB_EEENS5_IJSB_NSA_ILi0EEESX_EEEEENS5_IJNS4_10UnderscoreES10_S10_EEEEENS4_13SM90_TMA_LOADENS4_14ComposedLayoutINS4_7SwizzleILi2ELi4ELi3EEENS4_18smem_ptr_flag_bitsILi16EEENSU_INS5_IJNSA_ILi8EEESH_EEENS5_IJSH_SB_EEEEEEEvNS4_8identityES13_S1D_vS1E_EENS_8epilogue10collective6detail29Sm90TmaWarpSpecializedAdapterINS1H_15DefaultEpilogueISJ_SK_SK_NS1G_6thread17LinearCombinationISJ_Li1EffLNS1L_9ScaleType4KindE0ELNS_15FloatRoundStyleE2ESJ_EENS1_15EpilogueDefaultEEEEEvvEEEEvNT_6ParamsE --------------------------
	.section	.nv.shared._ZN7cutlass13device_kernelINS_4gemm6kernel13GemmUniversalIN4cute5tupleIJiiiiEEENS1_10collective13CollectiveMmaINS1_34MainloopSm90TmaGmmaWarpSpecializedILi4ENS5_IJNS4_1CILi1EEESB_SB_EEENS1_35KernelTmaWarpSpecializedCooperativeEEENS5_IJNSA_ILi128EEENSA_ILi64EEENSA_ILi32EEEEEENS_10bfloat16_tENS5_IJlSB_lEEESJ_SK_NS4_8TiledMMAINS4_8MMA_AtomIJNS4_4SM904GMMA27MMA_64x64x16_F32BF16BF16_SSILNSO_5MajorE0ELSQ_0ELNSO_7ScaleInE1ELSR_1EEEEEENS4_6LayoutINS5_IJNSA_ILi2EEESB_SB_EEENS5_IJSB_NSA_ILi0EEESX_EEEEENS5_IJNS4_10UnderscoreES10_S10_EEEEENS4_13SM90_TMA_LOADENS4_14ComposedLayoutINS4_7SwizzleILi2ELi4ELi3EEENS4_18smem_ptr_flag_bitsILi16EEENSU_INS5_IJNSA_ILi8EEESH_EEENS5_IJSH_SB_EEEEEEEvNS4_8identityES13_S1D_vS1E_EENS_8epilogue10collective6detail29Sm90TmaWarpSpecializedAdapterINS1H_15DefaultEpilogueISJ_SK_SK_NS1G_6thread17LinearCombinationISJ_Li1EffLNS1L_9ScaleType4KindE0ELNS_15FloatRoundStyleE2ESJ_EENS1_15EpilogueDefaultEEEEEvvEEEEvNT_6ParamsE,"aw",@nobits
	.sectionflags	@""
	.align	16
	.zero		1024


//--------------------- .nv.shared.reserved.0     --------------------------
	.section	.nv.shared.reserved.0,"aw",@nobits
	.weak		__nv_reservedSMEM_offset_0_alias
	.size		__nv_reservedSMEM_offset_0_alias, 0, 0
	.other		__nv_reservedSMEM_offset_0_alias,@"STO_CUDA_RESERVED_SHARED STV_DEFAULT"
__nv_reservedSMEM_offset_0_alias:
	.zero		0


//--------------------- .nv.global                --------------------------
	.section	.nv.global,"aw",@nobits
.nv.global:
	.type		_ZN40_INTERNAL_865f8214_4_k_cu_e521f8b1_172854cute1_E,@object
	.size		_ZN40_INTERNAL_865f8214_4_k_cu_e521f8b1_172854cute1_E,(_ZN40_INTERNAL_865f8214_4_k_cu_e521f8b1_172854cuda3std3__45__cpo6cbeginE - _ZN40_INTERNAL_865f8214_4_k_cu_e521f8b1_172854cute1_E)
_ZN40_INTERNAL_865f8214_4_k_cu_e521f8b1_172854cute1_E:
	.zero		1
	.type		_ZN40_INTERNAL_865f8214_4_k_cu_e521f8b1_172854cuda3std3__45__cpo6cbeginE,@object
	.size		_ZN40_INTERNAL_865f8214_4_k_cu_e521f8b1_172854cuda3std3__45__cpo6cbeginE,(_ZN40_INTERNAL_865f8214_4_k_cu_e521f8b1_172854cuda3std3__48in_placeE - _ZN40_INTERNAL_865f8214_4_k_cu_e521f8b1_172854cuda3std3__45__cpo6cbeginE)
_ZN40_INTERNAL_865f8214_4_k_cu_e521f8b1_172854cuda3std3__45__cpo6cbeginE:
	.zero		1
	.type		_ZN40_INTERNAL_865f8214_4_k_cu_e521f8b1_172854cuda3std3__48in_placeE,@object
	.size		_ZN40_INTERNAL_865f8214_4_k_cu_e521f8b1_172854cuda3std3__48in_placeE,(_ZN40_INTERNAL_865f8214_4_k_cu_e521f8b1_172854cuda3std6ranges3__45__cpo9iter_moveE - _ZN40_INTERNAL_865f8214_4_k_cu_e521f8b1_172854cuda3std3__48in_placeE)
_ZN40_INTERNAL_865f8214_4_k_cu_e521f8b1_172854cuda3std3__48in_placeE:
	.zero		1
	.type		_ZN40_INTERNAL_865f8214_4_k_cu_e521f8b1_172854cuda3std6ranges3__45__cpo9iter_moveE,@object
	.size		_ZN40_INTERNAL_865f8214_4_k_cu_e521f8b1_172854cuda3std6ranges3__45__cpo9iter_moveE,(_ZN40_INTERNAL_865f8214_4_k_cu_e521f8b1_172854cuda3std3__45__cpo5beginE - _ZN40_INTERNAL_865f8214_4_k_cu_e521f8b1_172854cuda3std6ranges3__45__cpo9iter_moveE)
_ZN40_INTERNAL_865f8214_4_k_cu_e521f8b1_172854cuda3std6ranges3__45__cpo9iter_moveE:
	.zero		1
	.type		_ZN40_INTERNAL_865f8214_4_k_cu_e521f8b1_172854cuda3std3__45__cpo5beginE,@object
	.size		_ZN40_INTERNAL_865f8214_4_k_cu_e521f8b1_172854cuda3std3__45__cpo5beginE,(_ZN40_INTERNAL_865f8214_4_k_cu_e521f8b1_172854cuda3std3__442_GLOBAL__N__865f8214_4_k_cu_e521f8b1_172856ignoreE - _ZN40_INTERNAL_865f8214_4_k_cu_e521f8b1_172854cuda3std3__45__cpo5beginE)
_ZN40_INTERNAL_865f8214_4_k_cu_e521f8b1_172854cuda3std3__45__cpo5beginE:
	.zero		1
	.type		_ZN40_INTERNAL_865f8214_4_k_cu_e521f8b1_172854cuda3std3__442_GLOBAL__N__865f8214_4_k_cu_e521f8b1_172856ignoreE,@object
	.size		_ZN40_INTERNAL_865f8214_4_k_cu_e521f8b1_172854cuda3std3__442_GLOBAL__N__865f8214_4_k_cu_e521f8b1_172856ignoreE,(_ZN40_INTERNAL_865f8214_4_k_cu_e521f8b1_172854cute7productE - _ZN40_INTERNAL_865f8214_4_k_cu_e521f8b1_172854cuda3std3__442_GLOBAL__N__865f8214_4_k_cu_e521f8b1_172856ignoreE)
_ZN40_INTERNAL_865f8214_4_k_cu_e521f8b1_172854cuda3std3__442_GLOBAL__N__865f8214_4_k_cu_e521f8b1_172856ignoreE:
	.zero		1
	.type		_ZN40_INTERNAL_865f8214_4_k_cu_e521f8b1_172854cute7productE,@object
	.size		_ZN40_INTERNAL_865f8214_4_k_cu_e521f8b1_172854cute7productE,(_ZN40_INTERNAL_865f8214_4_k_cu_e521f8b1_172854cuda3std3__45__cpo3endE - _ZN40_INTERNAL_865f8214_4_k_cu_e521f8b1_172854cute7productE)
_ZN40_INTERNAL_865f8214_4_k_cu_e521f8b1_172854cute7productE:
	.zero		1
	.type		_ZN40_INTERNAL_865f8214_4_k_cu_e521f8b1_172854cuda3std3__45__cpo3endE,@object
	.size		_ZN40_INTERNAL_865f8214_4_k_cu_e521f8b1_172854cuda3std3__45__cpo3endE,(_ZN40_INTERNAL_865f8214_4_k_cu_e521f8b1_172854cuda3std3__419piecewise_constructE - _ZN40_INTERNAL_865f8214_4_k_cu_e521f8b1_172854cuda3std3__45__cpo3endE)
_ZN40_INTERNAL_865f8214_4_k_cu_e521f8b1_172854cuda3std3__45__cpo3endE:
	.zero		1
	.type		_ZN40_INTERNAL_865f8214_4_k_cu_e521f8b1_172854cuda3std3__419piecewise_constructE,@object
	.size		_ZN40_INTERNAL_865f8214_4_k_cu_e521f8b1_172854cuda3std3__419piecewise_constructE,(_ZN40_INTERNAL_865f8214_4_k_cu_e521f8b1_172854cuda3std3__45__cpo4cendE - _ZN40_INTERNAL_865f8214_4_k_cu_e521f8b1_172854cuda3std3__419piecewise_constructE)
_ZN40_INTERNAL_865f8214_4_k_cu_e521f8b1_172854cuda3std3__419piecewise_constructE:
	.zero		1
	.type		_ZN40_INTERNAL_865f8214_4_k_cu_e521f8b1_172854cuda3std3__45__cpo4cendE,@object
	.size		_ZN40_INTERNAL_865f8214_4_k_cu_e521f8b1_172854cuda3std3__45__cpo4cendE,(_ZN40_INTERNAL_865f8214_4_k_cu_e521f8b1_172854cuda3std6ranges3__45__cpo4swapE - _ZN40_INTERNAL_865f8214_4_k_cu_e521f8b1_172854cuda3std3__45__cpo4cendE)
_ZN40_INTERNAL_865f8214_4_k_cu_e521f8b1_172854cuda3std3__45__cpo4cendE:
	.zero		1
	.type		_ZN40_INTERNAL_865f8214_4_k_cu_e521f8b1_172854cuda3std6ranges3__45__cpo4swapE,@object
	.size		_ZN40_INTERNAL_865f8214_4_k_cu_e521f8b1_172854cuda3std6ranges3__45__cpo4swapE,(.L_8 - _ZN40_INTERNAL_865f8214_4_k_cu_e521f8b1_172854cuda3std6ranges3__45__cpo4swapE)
_ZN40_INTERNAL_865f8214_4_k_cu_e521f8b1_172854cuda3std6ranges3__45__cpo4swapE:
	.zero		1
.L_8:


//--------------------- .nv.constant0._ZN7cutlass13device_kernelINS_4gemm6kernel13GemmUniversalIN4cute5tupleIJiiiiEEENS1_10collective13CollectiveMmaINS1_34MainloopSm90TmaGmmaWarpSpecializedILi4ENS5_IJNS4_1CILi1EEESB_SB_EEENS1_35KernelTmaWarpSpecializedCooperativeEEENS5_IJNSA_ILi128EEENSA_ILi64EEENSA_ILi32EEEEEENS_10bfloat16_tENS5_IJlSB_lEEESJ_SK_NS4_8TiledMMAINS4_8MMA_AtomIJNS4_4SM904GMMA27MMA_64x64x16_F32BF16BF16_SSILNSO_5MajorE0ELSQ_0ELNSO_7ScaleInE1ELSR_1EEEEEENS4_6LayoutINS5_IJNSA_ILi2EEESB_SB_EEENS5_IJSB_NSA_ILi0EEESX_EEEEENS5_IJNS4_10UnderscoreES10_S10_EEEEENS4_13SM90_TMA_LOADENS4_14ComposedLayoutINS4_7SwizzleILi2ELi4ELi3EEENS4_18smem_ptr_flag_bitsILi16EEENSU_INS5_IJNSA_ILi8EEESH_EEENS5_IJSH_SB_EEEEEEEvNS4_8identityES13_S1D_vS1E_EENS_8epilogue10collective6detail29Sm90TmaWarpSpecializedAdapterINS1H_15DefaultEpilogueISJ_SK_SK_NS1G_6thread17LinearCombinationISJ_Li1EffLNS1L_9ScaleType4KindE0ELNS_15FloatRoundStyleE2ESJ_EENS1_15EpilogueDefaultEEEEEvvEEEEvNT_6ParamsE --------------------------
	.section	.nv.constant0._ZN7cutlass13device_kernelINS_4gemm6kernel13GemmUniversalIN4cute5tupleIJiiiiEEENS1_10collective13CollectiveMmaINS1_34MainloopSm90TmaGmmaWarpSpecializedILi4ENS5_IJNS4_1CILi1EEESB_SB_EEENS1_35KernelTmaWarpSpecializedCooperativeEEENS5_IJNSA_ILi128EEENSA_ILi64EEENSA_ILi32EEEEEENS_10bfloat16_tENS5_IJlSB_lEEESJ_SK_NS4_8TiledMMAINS4_8MMA_AtomIJNS4_4SM904GMMA27MMA_64x64x16_F32BF16BF16_SSILNSO_5MajorE0ELSQ_0ELNSO_7ScaleInE1ELSR_1EEEEEENS4_6LayoutINS5_IJNSA_ILi2EEESB_SB_EEENS5_IJSB_NSA_ILi0EEESX_EEEEENS5_IJNS4_10UnderscoreES10_S10_EEEEENS4_13SM90_TMA_LOADENS4_14ComposedLayoutINS4_7SwizzleILi2ELi4ELi3EEENS4_18smem_ptr_flag_bitsILi16EEENSU_INS5_IJNSA_ILi8EEESH_EEENS5_IJSH_SB_EEEEEEEvNS4_8identityES13_S1D_vS1E_EENS_8epilogue10collective6detail29Sm90TmaWarpSpecializedAdapterINS1H_15DefaultEpilogueISJ_SK_SK_NS1G_6thread17LinearCombinationISJ_Li1EffLNS1L_9ScaleType4KindE0ELNS_15FloatRoundStyleE2ESJ_EENS1_15EpilogueDefaultEEEEEvvEEEEvNT_6ParamsE,"a",@progbits
	.sectionflags	@""
	.align	4
.nv.constant0._ZN7cutlass13device_kernelINS_4gemm6kernel13GemmUniversalIN4cute5tupleIJiiiiEEENS1_10collective13CollectiveMmaINS1_34MainloopSm90TmaGmmaWarpSpecializedILi4ENS5_IJNS4_1CILi1EEESB_SB_EEENS1_35KernelTmaWarpSpecializedCooperativeEEENS5_IJNSA_ILi128EEENSA_ILi64EEENSA_ILi32EEEEEENS_10bfloat16_tENS5_IJlSB_lEEESJ_SK_NS4_8TiledMMAINS4_8MMA_AtomIJNS4_4SM904GMMA27MMA_64x64x16_F32BF16BF16_SSILNSO_5MajorE0ELSQ_0ELNSO_7ScaleInE1ELSR_1EEEEEENS4_6LayoutINS5_IJNSA_ILi2EEESB_SB_EEENS5_IJSB_NSA_ILi0EEESX_EEEEENS5_IJNS4_10UnderscoreES10_S10_EEEEENS4_13SM90_TMA_LOADENS4_14ComposedLayoutINS4_7SwizzleILi2ELi4ELi3EEENS4_18smem_ptr_flag_bitsILi16EEENSU_INS5_IJNSA_ILi8EEESH_EEENS5_IJSH_SB_EEEEEEEvNS4_8identityES13_S1D_vS1E_EENS_8epilogue10collective6detail29Sm90TmaWarpSpecializedAdapterINS1H_15DefaultEpilogueISJ_SK_SK_NS1G_6thread17LinearCombinationISJ_Li1EffLNS1L_9ScaleType4KindE0ELNS_15FloatRoundStyleE2ESJ_EENS1_15EpilogueDefaultEEEEEvvEEEEvNT_6ParamsE:
	.zero		1664


//--------------------- SYMBOLS --------------------------

	.type		.nv.reservedSmem.offset0,@object
	.size		.nv.reservedSmem.offset0,0x4
	.type		__assertfail,@function
